// auto-generated by cutlass_sweep.gemm — config: {"arch": "sm_90", "cluster_m": 2, "cluster_n": 1, "dtype": "int8", "dtype_b": "int8", "layout": "nt", "stages": 0, "tile_k": 64, "tile_m": 256, "tile_n": 48}
#include "cutlass/cutlass.h"
#include "cutlass/gemm/collective/collective_builder.hpp"
#include "cutlass/gemm/device/gemm_universal_adapter.h"
#include "cutlass/gemm/kernel/gemm_universal.hpp"
#include "cutlass/epilogue/collective/collective_builder.hpp"

using ElemA = int8_t;
using ElemB = int8_t;
using ElemCD = int8_t;
using Acc  = int32_t;
using TileShape    = cute::Shape<cute::_256, cute::_48, cute::_64>;
using ClusterShape = cute::Shape<cute::_2, cute::_1, cute::_1>;

using CollectiveEpilogue = typename cutlass::epilogue::collective::CollectiveBuilder<
    cutlass::arch::Sm90, cutlass::arch::OpClassTensorOp,
    TileShape, ClusterShape,
    cutlass::epilogue::collective::EpilogueTileAuto,
    Acc, Acc,
    ElemCD, cutlass::layout::RowMajor, 128 / cutlass::sizeof_bits<ElemCD>::value,
    ElemCD, cutlass::layout::RowMajor, 128 / cutlass::sizeof_bits<ElemCD>::value,
    cutlass::epilogue::collective::EpilogueScheduleAuto
  >::CollectiveOp;

using CollectiveMainloop = typename cutlass::gemm::collective::CollectiveBuilder<
    cutlass::arch::Sm90, cutlass::arch::OpClassTensorOp,
    ElemA, cutlass::layout::RowMajor, 128 / cutlass::sizeof_bits<ElemA>::value,
    ElemB, cutlass::layout::ColumnMajor, 128 / cutlass::sizeof_bits<ElemB>::value,
    Acc,
    TileShape, ClusterShape,
    cutlass::gemm::collective::StageCountAutoCarveout<static_cast<int>(sizeof(typename CollectiveEpilogue::SharedStorage))>,
    cutlass::gemm::collective::KernelScheduleAuto
  >::CollectiveOp;

using GemmKernel = cutlass::gemm::kernel::GemmUniversal<
    cute::Shape<int,int,int,int>,
    CollectiveMainloop,
    CollectiveEpilogue
>;
using Gemm = cutlass::gemm::device::GemmUniversalAdapter<GemmKernel>;

// Force the device kernel symbol into the cubin without needing a host main.
auto* _anchor = &cutlass::device_kernel<GemmKernel>;


// ===== COMPILED SASS (sm_90a) =====

	.target	sm_90a

	.elftype	@"ET_EXEC"


//--------------------- .note.nv.tkinfo           --------------------------
	.section	.note.nv.tkinfo,"",@"SHT_NOTE"
	.sectionflags	@"SHF_NOTE_NV_TKINFO"
	.tkinfo
        /*0018*/ 	.word	0x00000002
        /*0030*/ 	.string	""
        /*0030*/ 	.string	"ptxas"
        /*0030*/ 	.string	"Cuda compilation tools, release 13.0, V13.0.88"
        /*0030*/ 	.string	"Build cuda_13.0.r13.0/compiler.36424714_0"
        /*0030*/ 	.string	"-arch sm_90a -m 64 "



//--------------------- .note.nv.cuinfo           --------------------------
	.section	.note.nv.cuinfo,"",@"SHT_NOTE"
	.sectionflags	@"SHF_NOTE_NV_CUINFO"
        /*0018*/ 	.short	0x0002
        /*001a*/ 	.short	0x005a
        /*001c*/ 	.short	0x0082
	.zero		2


//--------------------- .nv.info                  --------------------------
	.section	.nv.info,"",@"SHT_CUDA_INFO"
	.align	4


	//----- nvinfo : EIATTR_REGCOUNT
	.align		4
        /*0000*/ 	.byte	0x04, 0x2f
        /*0002*/ 	.short	(.L_15 - .L_14)
	.align		4
.L_14:
        /*0004*/ 	.word	index@(_ZN7cutlass13device_kernelINS_4gemm6kernel13GemmUniversalIN4cute5tupleIJiiiiEEENS1_10collective13CollectiveMmaINS1_34MainloopSm90TmaGmmaWarpSpecializedILi11ENS5_IJNS4_1CILi2EEENSA_ILi1EEESC_EEENS1_35KernelTmaWarpSpecializedCooperativeEEENS5_IJNSA_ILi256EEENSA_ILi48EEENSA_ILi64EEEEEEaNS5_IJlSC_lEEEaSK_NS4_8TiledMMAINS4_8MMA_AtomIJNS4_4SM904GMMA26MMA_64x16x32_S32S8S8_SS_TNEEEENS4_6LayoutISD_NS5_IJSC_NSA_ILi0EEESS_EEEEENS5_IJNS4_10UnderscoreESV_SV_EEEEENS4_13SM90_TMA_LOADENS4_14ComposedLayoutINS4_7SwizzleILi2ELi4ELi3EEENS4_18smem_ptr_flag_bitsILi8EEENSR_INS5_IJNSA_ILi8EEESI_EEENS5_IJSI_SC_EEEEEEEvNS4_8identityENS4_23SM90_TMA_LOAD_MULTICASTES18_vS19_EENS_8epilogue10collective6detail29Sm90TmaWarpSpecializedAdapterINS1D_15DefaultEpilogueIaSK_SK_NS1C_6thread17LinearCombinationIaLi1EiiLNS1H_9ScaleType4KindE0ELNS_15FloatRoundStyleE2EaEENS1_15EpilogueDefaultEEEEEvvEEEEvNT_6ParamsE)
        /*0008*/ 	.word	0x000000a8


	//----- nvinfo : EIATTR_FRAME_SIZE
	.align		4
.L_15:
        /*000c*/ 	.byte	0x04, 0x11
        /*000e*/ 	.short	(.L_17 - .L_16)
	.align		4
.L_16:
        /*0010*/ 	.word	index@(_ZN7cutlass13device_kernelINS_4gemm6kernel13GemmUniversalIN4cute5tupleIJiiiiEEENS1_10collective13CollectiveMmaINS1_34MainloopSm90TmaGmmaWarpSpecializedILi11ENS5_IJNS4_1CILi2EEENSA_ILi1EEESC_EEENS1_35KernelTmaWarpSpecializedCooperativeEEENS5_IJNSA_ILi256EEENSA_ILi48EEENSA_ILi64EEEEEEaNS5_IJlSC_lEEEaSK_NS4_8TiledMMAINS4_8MMA_AtomIJNS4_4SM904GMMA26MMA_64x16x32_S32S8S8_SS_TNEEEENS4_6LayoutISD_NS5_IJSC_NSA_ILi0EEESS_EEEEENS5_IJNS4_10UnderscoreESV_SV_EEEEENS4_13SM90_TMA_LOADENS4_14ComposedLayoutINS4_7SwizzleILi2ELi4ELi3EEENS4_18smem_ptr_flag_bitsILi8EEENSR_INS5_IJNSA_ILi8EEESI_EEENS5_IJSI_SC_EEEEEEEvNS4_8identityENS4_23SM90_TMA_LOAD_MULTICASTES18_vS19_EENS_8epilogue10collective6detail29Sm90TmaWarpSpecializedAdapterINS1D_15DefaultEpilogueIaSK_SK_NS1C_6thread17LinearCombinationIaLi1EiiLNS1H_9ScaleType4KindE0ELNS_15FloatRoundStyleE2EaEENS1_15EpilogueDefaultEEEEEvvEEEEvNT_6ParamsE)
        /*0014*/ 	.word	0x00000000


	//----- nvinfo : EIATTR_MIN_STACK_SIZE
	.align		4
.L_17:
        /*0018*/ 	.byte	0x04, 0x12
        /*001a*/ 	.short	(.L_19 - .L_18)
	.align		4
.L_18:
        /*001c*/ 	.word	index@(_ZN7cutlass13device_kernelINS_4gemm6kernel13GemmUniversalIN4cute5tupleIJiiiiEEENS1_10collective13CollectiveMmaINS1_34MainloopSm90TmaGmmaWarpSpecializedILi11ENS5_IJNS4_1CILi2EEENSA_ILi1EEESC_EEENS1_35KernelTmaWarpSpecializedCooperativeEEENS5_IJNSA_ILi256EEENSA_ILi48EEENSA_ILi64EEEEEEaNS5_IJlSC_lEEEaSK_NS4_8TiledMMAINS4_8MMA_AtomIJNS4_4SM904GMMA26MMA_64x16x32_S32S8S8_SS_TNEEEENS4_6LayoutISD_NS5_IJSC_NSA_ILi0EEESS_EEEEENS5_IJNS4_10UnderscoreESV_SV_EEEEENS4_13SM90_TMA_LOADENS4_14ComposedLayoutINS4_7SwizzleILi2ELi4ELi3EEENS4_18smem_ptr_flag_bitsILi8EEENSR_INS5_IJNSA_ILi8EEESI_EEENS5_IJSI_SC_EEEEEEEvNS4_8identityENS4_23SM90_TMA_LOAD_MULTICASTES18_vS19_EENS_8epilogue10collective6detail29Sm90TmaWarpSpecializedAdapterINS1D_15DefaultEpilogueIaSK_SK_NS1C_6thread17LinearCombinationIaLi1EiiLNS1H_9ScaleType4KindE0ELNS_15FloatRoundStyleE2EaEENS1_15EpilogueDefaultEEEEEvvEEEEvNT_6ParamsE)
        /*0020*/ 	.word	0x00000000
.L_19:


//--------------------- .nv.compat                --------------------------
	.section	.nv.compat,"",@"SHT_CUDA_COMPAT_INFO"
	.align	4
        /*0000*/ 	.byte	0x02, 0x09, 0x01, 0x00, 0x02, 0x02, 0x04, 0x00, 0x02, 0x05, 0x05, 0x00, 0x03, 0x07, 0x01, 0x01
        /*0010*/ 	.byte	0x02, 0x03, 0x01, 0x00, 0x02, 0x06, 0x01, 0x00, 0x04, 0x0b, 0x08, 0x00, 0x00, 0x00, 0x00, 0x00
        /*0020*/ 	.byte	0x00, 0x00, 0x00, 0x00


//--------------------- .nv.info._ZN7cutlass13device_kernelINS_4gemm6kernel13GemmUniversalIN4cute5tupleIJiiiiEEENS1_10collective13CollectiveMmaINS1_34MainloopSm90TmaGmmaWarpSpecializedILi11ENS5_IJNS4_1CILi2EEENSA_ILi1EEESC_EEENS1_35KernelTmaWarpSpecializedCooperativeEEENS5_IJNSA_ILi256EEENSA_ILi48EEENSA_ILi64EEEEEEaNS5_IJlSC_lEEEaSK_NS4_8TiledMMAINS4_8MMA_AtomIJNS4_4SM904GMMA26MMA_64x16x32_S32S8S8_SS_TNEEEENS4_6LayoutISD_NS5_IJSC_NSA_ILi0EEESS_EEEEENS5_IJNS4_10UnderscoreESV_SV_EEEEENS4_13SM90_TMA_LOADENS4_14ComposedLayoutINS4_7SwizzleILi2ELi4ELi3EEENS4_18smem_ptr_flag_bitsILi8EEENSR_INS5_IJNSA_ILi8EEESI_EEENS5_IJSI_SC_EEEEEEEvNS4_8identityENS4_23SM90_TMA_LOAD_MULTICASTES18_vS19_EENS_8epilogue10collective6detail29Sm90TmaWarpSpecializedAdapterINS1D_15DefaultEpilogueIaSK_SK_NS1C_6thread17LinearCombinationIaLi1EiiLNS1H_9ScaleType4KindE0ELNS_15FloatRoundStyleE2EaEENS1_15EpilogueDefaultEEEEEvvEEEEvNT_6ParamsE --------------------------
	.section	.nv.info._ZN7cutlass13device_kernelINS_4gemm6kernel13GemmUniversalIN4cute5tupleIJiiiiEEENS1_10collective13CollectiveMmaINS1_34MainloopSm90TmaGmmaWarpSpecializedILi11ENS5_IJNS4_1CILi2EEENSA_ILi1EEESC_EEENS1_35KernelTmaWarpSpecializedCooperativeEEENS5_IJNSA_ILi256EEENSA_ILi48EEENSA_ILi64EEEEEEaNS5_IJlSC_lEEEaSK_NS4_8TiledMMAINS4_8MMA_AtomIJNS4_4SM904GMMA26MMA_64x16x32_S32S8S8_SS_TNEEEENS4_6LayoutISD_NS5_IJSC_NSA_ILi0EEESS_EEEEENS5_IJNS4_10UnderscoreESV_SV_EEEEENS4_13SM90_TMA_LOADENS4_14ComposedLayoutINS4_7SwizzleILi2ELi4ELi3EEENS4_18smem_ptr_flag_bitsILi8EEENSR_INS5_IJNSA_ILi8EEESI_EEENS5_IJSI_SC_EEEEEEEvNS4_8identityENS4_23SM90_TMA_LOAD_MULTICASTES18_vS19_EENS_8epilogue10collective6detail29Sm90TmaWarpSpecializedAdapterINS1D_15DefaultEpilogueIaSK_SK_NS1C_6thread17LinearCombinationIaLi1EiiLNS1H_9ScaleType4KindE0ELNS_15FloatRoundStyleE2EaEENS1_15EpilogueDefaultEEEEEvvEEEEvNT_6ParamsE,"",@"SHT_CUDA_INFO"
	.sectionflags	@""
	.align	4


	//----- nvinfo : EIATTR_CUDA_API_VERSION
	.align		4
        /*0000*/ 	.byte	0x04, 0x37
        /*0002*/ 	.short	(.L_21 - .L_20)
.L_20:
        /*0004*/ 	.word	0x00000082


	//----- nvinfo : EIATTR_KPARAM_INFO
	.align		4
.L_21:
        /*0008*/ 	.byte	0x04, 0x17
        /*000a*/ 	.short	(.L_23 - .L_22)
.L_22:
        /*000c*/ 	.word	0x00000000
        /*0010*/ 	.short	0x0000
        /*0012*/ 	.short	0x0070
        /*0014*/ 	.byte	0x00, 0xf0, 0x01, 0x10


	//----- nvinfo : EIATTR_SPARSE_MMA_MASK
	.align		4
.L_23:
        /*0018*/ 	.byte	0x03, 0x50
        /*001a*/ 	.short	0x0000


	//----- nvinfo : EIATTR_MAXREG_COUNT
	.align		4
        /*001c*/ 	.byte	0x03, 0x1b
        /*001e*/ 	.short	0x00a8


	//----- nvinfo : EIATTR_NUM_BARRIERS
	.align		4
        /*0020*/ 	.byte	0x02, 0x4c
        /*0022*/ 	.byte	0x01
	.zero		1


	//----- nvinfo : EIATTR_EXTERNS
	.align		4
        /*0024*/ 	.byte	0x04, 0x0f
        /*0026*/ 	.short	(.L_25 - .L_24)


	//   ....[0]....
	.align		4
.L_24:
        /*0028*/ 	.word	index@(__assertfail)


	//----- nvinfo : EIATTR_MERCURY_ISA_VERSION
	.align		4
.L_25:
        /*002c*/ 	.byte	0x03, 0x5f
        /*002e*/ 	.short	0x0101


	//----- nvinfo : EIATTR_INT_WARP_WIDE_INSTR_OFFSETS
	.align		4
        /*0030*/ 	.byte	0x04, 0x31
        /*0032*/ 	.short	(.L_27 - .L_26)


	//   ....[0]....
.L_26:
        /*0034*/ 	.word	0x00000590


	//   ....[1]....
        /*0038*/ 	.word	0x000005c0


	//   ....[2]....
        /*003c*/ 	.word	0x00000760


	//   ....[3]....
        /*0040*/ 	.word	0x00002580


	//----- nvinfo : EIATTR_COOP_GROUP_MASK_REGIDS
	.align		4
.L_27:
        /*0044*/ 	.byte	0x04, 0x29
        /*0046*/ 	.short	(.L_29 - .L_28)


	//   ....[0]....
.L_28:
        /*0048*/ 	.word	0xffffffff


	//   ....[1]....
        /*004c*/ 	.word	0xffffffff


	//   ....[2]....
        /*0050*/ 	.word	0xffffffff


	//   ....[3]....
        /*0054*/ 	.word	0xffffffff


	//   ....[4]....
        /*0058*/ 	.word	0xffffffff


	//   ....[5]....
        /*005c*/ 	.word	0xffffffff


	//----- nvinfo : EIATTR_COOP_GROUP_INSTR_OFFSETS
	.align		4
.L_29:
        /*0060*/ 	.byte	0x04, 0x28
        /*0062*/ 	.short	(.L_31 - .L_30)


	//   ....[0]....
.L_30:
        /*0064*/ 	.word	0x00000060


	//   ....[1]....
        /*0068*/ 	.word	0x00000070


	//   ....[2]....
        /*006c*/ 	.word	0x00000130


	//   ....[3]....
        /*0070*/ 	.word	0x000003e0


	//   ....[4]....
        /*0074*/ 	.word	0x00000910


	//   ....[5]....
        /*0078*/ 	.word	0x00001530


	//----- nvinfo : EIATTR_REG_RECONFIG
	.align		4
.L_31:
        /*007c*/ 	.byte	0x01, 0x54
	.zero		2


	//----- nvinfo : EIATTR_SYSCALL_OFFSETS
	.align		4
        /*0080*/ 	.byte	0x04, 0x46
        /*0082*/ 	.short	(.L_33 - .L_32)


	//   ....[0]....
.L_32:
        /*0084*/ 	.word	0x00001720


	//----- nvinfo : EIATTR_MBARRIER_INSTR_OFFSETS
	.align		4
.L_33:
        /*0088*/ 	.byte	0x04, 0x39
        /*008a*/ 	.short	(.L_35 - .L_34)


	//   ....[0]....
.L_34:
        /*008c*/ 	.word	0x00000250
        /*0090*/ 	.word	0x000000ff
        /*0094*/ 	.word	0x00000000
        /*0098*/ 	.short	0x0100
        /*009a*/ 	.byte	0x08
	.zero		1


	//   ....[1]....
        /*009c*/ 	.word	0x00000260
        /*00a0*/ 	.word	0x000000ff
        /*00a4*/ 	.word	0x00000058
        /*00a8*/ 	.short	0x0100
        /*00aa*/ 	.byte	0x08
	.zero		1


	//   ....[2]....
        /*00ac*/ 	.word	0x00000270
        /*00b0*/ 	.word	0x000000ff
        /*00b4*/ 	.word	0x00000008
        /*00b8*/ 	.short	0x0100
        /*00ba*/ 	.byte	0x08
	.zero		1


	//   ....[3]....
        /*00bc*/ 	.word	0x00000280
        /*00c0*/ 	.word	0x000000ff
        /*00c4*/ 	.word	0x00000060
        /*00c8*/ 	.short	0x0100
        /*00ca*/ 	.byte	0x08
	.zero		1


	//   ....[4]....
        /*00cc*/ 	.word	0x00000290
        /*00d0*/ 	.word	0x000000ff
        /*00d4*/ 	.word	0x00000010
        /*00d8*/ 	.short	0x0100
        /*00da*/ 	.byte	0x08
	.zero		1


	//   ....[5]....
        /*00dc*/ 	.word	0x000002a0
        /*00e0*/ 	.word	0x000000ff
        /*00e4*/ 	.word	0x00000068
        /*00e8*/ 	.short	0x0100
        /*00ea*/ 	.byte	0x08
	.zero		1


	//   ....[6]....
        /*00ec*/ 	.word	0x000002b0
        /*00f0*/ 	.word	0x000000ff
        /*00f4*/ 	.word	0x00000018
        /*00f8*/ 	.short	0x0100
        /*00fa*/ 	.byte	0x08
	.zero		1


	//   ....[7]....
        /*00fc*/ 	.word	0x000002c0
        /*0100*/ 	.word	0x000000ff
        /*0104*/ 	.word	0x00000070
        /*0108*/ 	.short	0x0100
        /*010a*/ 	.byte	0x08
	.zero		1


	//   ....[8]....
        /*010c*/ 	.word	0x000002d0
        /*0110*/ 	.word	0x000000ff
        /*0114*/ 	.word	0x00000020
        /*0118*/ 	.short	0x0100
        /*011a*/ 	.byte	0x08
	.zero		1


	//   ....[9]....
        /*011c*/ 	.word	0x000002e0
        /*0120*/ 	.word	0x000000ff
        /*0124*/ 	.word	0x00000078
        /*0128*/ 	.short	0x0100
        /*012a*/ 	.byte	0x08
	.zero		1


	//   ....[10]....
        /*012c*/ 	.word	0x000002f0
        /*0130*/ 	.word	0x000000ff
        /*0134*/ 	.word	0x00000028
        /*0138*/ 	.short	0x0100
        /*013a*/ 	.byte	0x08
	.zero		1


	//   ....[11]....
        /*013c*/ 	.word	0x00000300
        /*0140*/ 	.word	0x000000ff
        /*0144*/ 	.word	0x00000080
        /*0148*/ 	.short	0x0100
        /*014a*/ 	.byte	0x08
	.zero		1


	//   ....[12]....
        /*014c*/ 	.word	0x00000310
        /*0150*/ 	.word	0x000000ff
        /*0154*/ 	.word	0x00000030
        /*0158*/ 	.short	0x0100
        /*015a*/ 	.byte	0x08
	.zero		1


	//   ....[13]....
        /*015c*/ 	.word	0x00000320
        /*0160*/ 	.word	0x000000ff
        /*0164*/ 	.word	0x00000088
        /*0168*/ 	.short	0x0100
        /*016a*/ 	.byte	0x08
	.zero		1


	//   ....[14]....
        /*016c*/ 	.word	0x00000330
        /*0170*/ 	.word	0x000000ff
        /*0174*/ 	.word	0x00000038
        /*0178*/ 	.short	0x0100
        /*017a*/ 	.byte	0x08
	.zero		1


	//   ....[15]....
        /*017c*/ 	.word	0x00000340
        /*0180*/ 	.word	0x000000ff
        /*0184*/ 	.word	0x00000090
        /*0188*/ 	.short	0x0100
        /*018a*/ 	.byte	0x08
	.zero		1


	//   ....[16]....
        /*018c*/ 	.word	0x00000350
        /*0190*/ 	.word	0x000000ff
        /*0194*/ 	.word	0x00000040
        /*0198*/ 	.short	0x0100
        /*019a*/ 	.byte	0x08
	.zero		1


	//   ....[17]....
        /*019c*/ 	.word	0x00000360
        /*01a0*/ 	.word	0x000000ff
        /*01a4*/ 	.word	0x00000098
        /*01a8*/ 	.short	0x0100
        /*01aa*/ 	.byte	0x08
	.zero		1


	//   ....[18]....
        /*01ac*/ 	.word	0x00000370
        /*01b0*/ 	.word	0x000000ff
        /*01b4*/ 	.word	0x00000048
        /*01b8*/ 	.short	0x0100
        /*01ba*/ 	.byte	0x08
	.zero		1


	//   ....[19]....
        /*01bc*/ 	.word	0x00000380
        /*01c0*/ 	.word	0x000000ff
        /*01c4*/ 	.word	0x000000a0
        /*01c8*/ 	.short	0x0100
        /*01ca*/ 	.byte	0x08
	.zero		1


	//   ....[20]....
        /*01cc*/ 	.word	0x00000390
        /*01d0*/ 	.word	0x000000ff
        /*01d4*/ 	.word	0x00000050
        /*01d8*/ 	.short	0x0100
        /*01da*/ 	.byte	0x08
	.zero		1


	//   ....[21]....
        /*01dc*/ 	.word	0x000003a0
        /*01e0*/ 	.word	0x000000ff
        /*01e4*/ 	.word	0x000000a8
        /*01e8*/ 	.short	0x0100
        /*01ea*/ 	.byte	0x08
	.zero		1


	//   ....[22]....
        /*01ec*/ 	.word	0x000007f0
        /*01f0*/ 	.word	0x000000ff
        /*01f4*/ 	.word	0x000000c0
        /*01f8*/ 	.short	0x0100
        /*01fa*/ 	.byte	0x06
	.zero		1


	//   ....[23]....
        /*01fc*/ 	.word	0x00000890
        /*0200*/ 	.word	0x000000ff
        /*0204*/ 	.word	0x000000c8
        /*0208*/ 	.short	0x0100
        /*020a*/ 	.byte	0x06
	.zero		1


	//   ....[24]....
        /*020c*/ 	.word	0x000017f0
        /*0210*/ 	.word	0x00000003
        /*0214*/ 	.word	0x00000000
        /*0218*/ 	.short	0x010a
        /*021a*/ 	.byte	0x3f
	.zero		1


	//   ....[25]....
        /*021c*/ 	.word	0x00001850
        /*0220*/ 	.word	0x00000003
        /*0224*/ 	.word	0x00000000
        /*0228*/ 	.short	0x010a
        /*022a*/ 	.byte	0x3f
	.zero		1


	//   ....[26]....
        /*022c*/ 	.word	0x00001eb0
        /*0230*/ 	.word	0x00000005
        /*0234*/ 	.word	0x00000000
        /*0238*/ 	.short	0x010a
        /*023a*/ 	.byte	0x3f
	.zero		1


	//   ....[27]....
        /*023c*/ 	.word	0x00001ef0
        /*0240*/ 	.word	0x00000005
        /*0244*/ 	.word	0x00000000
        /*0248*/ 	.short	0x010a
        /*024a*/ 	.byte	0x3f
	.zero		1


	//   ....[28]....
        /*024c*/ 	.word	0x00002430
        /*0250*/ 	.word	0x00000004
        /*0254*/ 	.word	0x00000000
        /*0258*/ 	.short	0x0101
        /*025a*/ 	.byte	0x3f
	.zero		1


	//   ....[29]....
        /*025c*/ 	.word	0x00002620
        /*0260*/ 	.word	0x00000000
        /*0264*/ 	.word	0x00000000
        /*0268*/ 	.short	0x0101
        /*026a*/ 	.byte	0x3f
	.zero		1


	//   ....[30]....
        /*026c*/ 	.word	0x00005ea0
        /*0270*/ 	.word	0x00000017
        /*0274*/ 	.word	0x00000058
        /*0278*/ 	.short	0x010a
        /*027a*/ 	.byte	0x3f
	.zero		1


	//   ....[31]....
        /*027c*/ 	.word	0x00006220
        /*0280*/ 	.word	0x00000006
        /*0284*/ 	.word	0x000000c8
        /*0288*/ 	.short	0x0101
        /*028a*/ 	.byte	0x3f
	.zero		1


	//   ....[32]....
        /*028c*/ 	.word	0x00006970
        /*0290*/ 	.word	0x00000007
        /*0294*/ 	.word	0x00000000
        /*0298*/ 	.short	0x010a
        /*029a*/ 	.byte	0x3f
	.zero		1


	//   ....[33]....
        /*029c*/ 	.word	0x000069f0
        /*02a0*/ 	.word	0x00000006
        /*02a4*/ 	.word	0x00000000
        /*02a8*/ 	.short	0x010a
        /*02aa*/ 	.byte	0x3f
	.zero		1


	//   ....[34]....
        /*02ac*/ 	.word	0x00006a80
        /*02b0*/ 	.word	0x00000007
        /*02b4*/ 	.word	0x00000000
        /*02b8*/ 	.short	0x010a
        /*02ba*/ 	.byte	0x3f
	.zero		1


	//   ....[35]....
        /*02bc*/ 	.word	0x00006b10
        /*02c0*/ 	.word	0x00000006
        /*02c4*/ 	.word	0x00000000
        /*02c8*/ 	.short	0x010a
        /*02ca*/ 	.byte	0x3f
	.zero		1


	//   ....[36]....
        /*02cc*/ 	.word	0x00006ba0
        /*02d0*/ 	.word	0x00000007
        /*02d4*/ 	.word	0x00000000
        /*02d8*/ 	.short	0x010a
        /*02da*/ 	.byte	0x3f
	.zero		1


	//   ....[37]....
        /*02dc*/ 	.word	0x00006c30
        /*02e0*/ 	.word	0x00000006
        /*02e4*/ 	.word	0x00000000
        /*02e8*/ 	.short	0x010a
        /*02ea*/ 	.byte	0x3f
	.zero		1


	//   ....[38]....
        /*02ec*/ 	.word	0x00006cc0
        /*02f0*/ 	.word	0x00000007
        /*02f4*/ 	.word	0x00000000
        /*02f8*/ 	.short	0x010a
        /*02fa*/ 	.byte	0x3f
	.zero		1


	//   ....[39]....
        /*02fc*/ 	.word	0x00006d50
        /*0300*/ 	.word	0x00000006
        /*0304*/ 	.word	0x00000000
        /*0308*/ 	.short	0x010a
        /*030a*/ 	.byte	0x3f
	.zero		1


	//   ....[40]....
        /*030c*/ 	.word	0x00006de0
        /*0310*/ 	.word	0x00000007
        /*0314*/ 	.word	0x00000000
        /*0318*/ 	.short	0x010a
        /*031a*/ 	.byte	0x3f
	.zero		1


	//   ....[41]....
        /*031c*/ 	.word	0x00006e70
        /*0320*/ 	.word	0x00000006
        /*0324*/ 	.word	0x00000000
        /*0328*/ 	.short	0x010a
        /*032a*/ 	.byte	0x3f
	.zero		1


	//   ....[42]....
        /*032c*/ 	.word	0x00006f00
        /*0330*/ 	.word	0x00000005
        /*0334*/ 	.word	0x00000000
        /*0338*/ 	.short	0x010a
        /*033a*/ 	.byte	0x3f
	.zero		1


	//   ....[43]....
        /*033c*/ 	.word	0x00006f60
        /*0340*/ 	.word	0x00000003
        /*0344*/ 	.word	0x00000000
        /*0348*/ 	.short	0x010a
        /*034a*/ 	.byte	0x3f
	.zero		1


	//   ....[44]....
        /*034c*/ 	.word	0x00006fb0
        /*0350*/ 	.word	0x00000005
        /*0354*/ 	.word	0x00000000
        /*0358*/ 	.short	0x010a
        /*035a*/ 	.byte	0x3f
	.zero		1


	//   ....[45]....
        /*035c*/ 	.word	0x00007080
        /*0360*/ 	.word	0x00000017
        /*0364*/ 	.word	0x00000058
        /*0368*/ 	.short	0x010a
        /*036a*/ 	.byte	0x3f
	.zero		1


	//   ....[46]....
        /*036c*/ 	.word	0x00007150
        /*0370*/ 	.word	0x00000007
        /*0374*/ 	.word	0x00000000
        /*0378*/ 	.short	0x010a
        /*037a*/ 	.byte	0x3f
	.zero		1


	//   ....[47]....
        /*037c*/ 	.word	0x000071a0
        /*0380*/ 	.word	0x00000006
        /*0384*/ 	.word	0x00000000
        /*0388*/ 	.short	0x010a
        /*038a*/ 	.byte	0x3f
	.zero		1


	//   ....[48]....
        /*038c*/ 	.word	0x000071f0
        /*0390*/ 	.word	0x00000007
        /*0394*/ 	.word	0x00000000
        /*0398*/ 	.short	0x010a
        /*039a*/ 	.byte	0x3f
	.zero		1


	//   ....[49]....
        /*039c*/ 	.word	0x00007240
        /*03a0*/ 	.word	0x00000006
        /*03a4*/ 	.word	0x00000000
        /*03a8*/ 	.short	0x010a
        /*03aa*/ 	.byte	0x3f
	.zero		1


	//   ....[50]....
        /*03ac*/ 	.word	0x00007290
        /*03b0*/ 	.word	0x00000007
        /*03b4*/ 	.word	0x00000000
        /*03b8*/ 	.short	0x010a
        /*03ba*/ 	.byte	0x3f
	.zero		1


	//   ....[51]....
        /*03bc*/ 	.word	0x000072e0
        /*03c0*/ 	.word	0x00000006
        /*03c4*/ 	.word	0x00000000
        /*03c8*/ 	.short	0x010a
        /*03ca*/ 	.byte	0x3f
	.zero		1


	//   ....[52]....
        /*03cc*/ 	.word	0x00007330
        /*03d0*/ 	.word	0x00000007
        /*03d4*/ 	.word	0x00000000
        /*03d8*/ 	.short	0x010a
        /*03da*/ 	.byte	0x3f
	.zero		1


	//   ....[53]....
        /*03dc*/ 	.word	0x00007380
        /*03e0*/ 	.word	0x00000006
        /*03e4*/ 	.word	0x00000000
        /*03e8*/ 	.short	0x010a
        /*03ea*/ 	.byte	0x3f
	.zero		1


	//   ....[54]....
        /*03ec*/ 	.word	0x000073d0
        /*03f0*/ 	.word	0x00000007
        /*03f4*/ 	.word	0x00000000
        /*03f8*/ 	.short	0x010a
        /*03fa*/ 	.byte	0x3f
	.zero		1


	//   ....[55]....
        /*03fc*/ 	.word	0x00007420
        /*0400*/ 	.word	0x00000006
        /*0404*/ 	.word	0x00000000
        /*0408*/ 	.short	0x010a
        /*040a*/ 	.byte	0x3f
	.zero		1


	//----- nvinfo : EIATTR_NUM_MBARRIERS
	.align		4
.L_35:
        /*040c*/ 	.byte	0x03, 0x38
        /*040e*/ 	.short	0x0018


	//----- nvinfo : EIATTR_EXIT_INSTR_OFFSETS
	.align		4
        /*0410*/ 	.byte	0x04, 0x1c
        /*0412*/ 	.short	(.L_37 - .L_36)


	//   ....[0]....
.L_36:
        /*0414*/ 	.word	0x00000ae0


	//   ....[1]....
        /*0418*/ 	.word	0x000012f0


	//   ....[2]....
        /*041c*/ 	.word	0x00005620


	//   ....[3]....
        /*0420*/ 	.word	0x00005b80


	//   ....[4]....
        /*0424*/ 	.word	0x00006f50


	//----- nvinfo : EIATTR_MAX_THREADS
	.align		4
.L_37:
        /*0428*/ 	.byte	0x04, 0x05
        /*042a*/ 	.short	(.L_39 - .L_38)
.L_38:
        /*042c*/ 	.word	0x00000180
        /*0430*/ 	.word	0x00000001
        /*0434*/ 	.word	0x00000001


	//----- nvinfo : EIATTR_CRS_STACK_SIZE
	.align		4
.L_39:
        /*0438*/ 	.byte	0x04, 0x1e
        /*043a*/ 	.short	(.L_41 - .L_40)
.L_40:
        /*043c*/ 	.word	0x00000000


	//----- nvinfo : EIATTR_CBANK_PARAM_SIZE
	.align		4
.L_41:
        /*0440*/ 	.byte	0x03, 0x19
        /*0442*/ 	.short	0x0470


	//----- nvinfo : EIATTR_PARAM_CBANK
	.align		4
        /*0444*/ 	.byte	0x04, 0x0a
        /*0446*/ 	.short	(.L_43 - .L_42)
	.align		4
.L_42:
        /*0448*/ 	.word	index@(.nv.constant0._ZN7cutlass13device_kernelINS_4gemm6kernel13GemmUniversalIN4cute5tupleIJiiiiEEENS1_10collective13CollectiveMmaINS1_34MainloopSm90TmaGmmaWarpSpecializedILi11ENS5_IJNS4_1CILi2EEENSA_ILi1EEESC_EEENS1_35KernelTmaWarpSpecializedCooperativeEEENS5_IJNSA_ILi256EEENSA_ILi48EEENSA_ILi64EEEEEEaNS5_IJlSC_lEEEaSK_NS4_8TiledMMAINS4_8MMA_AtomIJNS4_4SM904GMMA26MMA_64x16x32_S32S8S8_SS_TNEEEENS4_6LayoutISD_NS5_IJSC_NSA_ILi0EEESS_EEEEENS5_IJNS4_10UnderscoreESV_SV_EEEEENS4_13SM90_TMA_LOADENS4_14ComposedLayoutINS4_7SwizzleILi2ELi4ELi3EEENS4_18smem_ptr_flag_bitsILi8EEENSR_INS5_IJNSA_ILi8EEESI_EEENS5_IJSI_SC_EEEEEEEvNS4_8identityENS4_23SM90_TMA_LOAD_MULTICASTES18_vS19_EENS_8epilogue10collective6detail29Sm90TmaWarpSpecializedAdapterINS1D_15DefaultEpilogueIaSK_SK_NS1C_6thread17LinearCombinationIaLi1EiiLNS1H_9ScaleType4KindE0ELNS_15FloatRoundStyleE2EaEENS1_15EpilogueDefaultEEEEEvvEEEEvNT_6ParamsE)
        /*044c*/ 	.short	0x0210
        /*044e*/ 	.short	0x0470


	//----- nvinfo : EIATTR_SW_WAR
	.align		4
.L_43:
        /*0450*/ 	.byte	0x04, 0x36
        /*0452*/ 	.short	(.L_45 - .L_44)
.L_44:
        /*0454*/ 	.word	0x00000008
.L_45:


//--------------------- .nv.callgraph             --------------------------
	.section	.nv.callgraph,"",@"SHT_CUDA_CALLGRAPH"
	.align	4
	.sectionentsize	8
	.align		4
        /*0000*/ 	.word	0x00000000
	.align		4
        /*0004*/ 	.word	0xffffffff
	.align		4
        /*0008*/ 	.word	index@(_ZN7cutlass13device_kernelINS_4gemm6kernel13GemmUniversalIN4cute5tupleIJiiiiEEENS1_10collective13CollectiveMmaINS1_34MainloopSm90TmaGmmaWarpSpecializedILi11ENS5_IJNS4_1CILi2EEENSA_ILi1EEESC_EEENS1_35KernelTmaWarpSpecializedCooperativeEEENS5_IJNSA_ILi256EEENSA_ILi48EEENSA_ILi64EEEEEEaNS5_IJlSC_lEEEaSK_NS4_8TiledMMAINS4_8MMA_AtomIJNS4_4SM904GMMA26MMA_64x16x32_S32S8S8_SS_TNEEEENS4_6LayoutISD_NS5_IJSC_NSA_ILi0EEESS_EEEEENS5_IJNS4_10UnderscoreESV_SV_EEEEENS4_13SM90_TMA_LOADENS4_14ComposedLayoutINS4_7SwizzleILi2ELi4ELi3EEENS4_18smem_ptr_flag_bitsILi8EEENSR_INS5_IJNSA_ILi8EEESI_EEENS5_IJSI_SC_EEEEEEEvNS4_8identityENS4_23SM90_TMA_LOAD_MULTICASTES18_vS19_EENS_8epilogue10collective6detail29Sm90TmaWarpSpecializedAdapterINS1D_15DefaultEpilogueIaSK_SK_NS1C_6thread17LinearCombinationIaLi1EiiLNS1H_9ScaleType4KindE0ELNS_15FloatRoundStyleE2EaEENS1_15EpilogueDefaultEEEEEvvEEEEvNT_6ParamsE)
	.align		4
        /*000c*/ 	.word	index@(__assertfail)
	.align		4
        /*0010*/ 	.word	0x00000000
	.align		4
        /*0014*/ 	.word	0xfffffffe
	.align		4
        /*0018*/ 	.word	0x00000000
	.align		4
        /*001c*/ 	.word	0xfffffffd
	.align		4
        /*0020*/ 	.word	0x00000000
	.align		4
        /*0024*/ 	.word	0xfffffffc


//--------------------- .nv.constant4             --------------------------
	.section	.nv.constant4,"a",@progbits
	.align	8
	.align		8
.nv.constant4:
        /*0000*/ 	.dword	__assertfail
	.align		8
        /*0008*/ 	.dword	__unnamed_1
	.align		8
        /*0010*/ 	.dword	_ZN39_INTERNAL_4f88d4bc_4_k_cu_81e36842_89084cuda3std3__45__cpo5beginE
	.align		8
        /*0018*/ 	.dword	_ZN39_INTERNAL_4f88d4bc_4_k_cu_81e36842_89084cuda3std3__45__cpo3endE
	.align		8
        /*0020*/ 	.dword	_ZN39_INTERNAL_4f88d4bc_4_k_cu_81e36842_89084cuda3std3__45__cpo6cbeginE
	.align		8
        /*0028*/ 	.dword	_ZN39_INTERNAL_4f88d4bc_4_k_cu_81e36842_89084cuda3std3__45__cpo4cendE
	.align		8
        /*0030*/ 	.dword	_ZN39_INTERNAL_4f88d4bc_4_k_cu_81e36842_89084cuda3std3__441_GLOBAL__N__4f88d4bc_4_k_cu_81e36842_89086ignoreE
	.align		8
        /*0038*/ 	.dword	_ZN39_INTERNAL_4f88d4bc_4_k_cu_81e36842_89084cuda3std3__419piecewise_constructE
	.align		8
        /*0040*/ 	.dword	_ZN39_INTERNAL_4f88d4bc_4_k_cu_81e36842_89084cuda3std3__48in_placeE
	.align		8
        /*0048*/ 	.dword	_ZN39_INTERNAL_4f88d4bc_4_k_cu_81e36842_89084cuda3std6ranges3__45__cpo4swapE
	.align		8
        /*0050*/ 	.dword	_ZN39_INTERNAL_4f88d4bc_4_k_cu_81e36842_89084cuda3std6ranges3__45__cpo9iter_moveE
	.align		8
        /*0058*/ 	.dword	_ZN39_INTERNAL_4f88d4bc_4_k_cu_81e36842_89084cute7productE
	.align		8
        /*0060*/ 	.dword	_ZN39_INTERNAL_4f88d4bc_4_k_cu_81e36842_89084cute1_E
	.align		8
        /*0068*/ 	.dword	$str$22
	.align		8
        /*0070*/ 	.dword	$str$23


//--------------------- .text._ZN7cutlass13device_kernelINS_4gemm6kernel13GemmUniversalIN4cute5tupleIJiiiiEEENS1_10collective13CollectiveMmaINS1_34MainloopSm90TmaGmmaWarpSpecializedILi11ENS5_IJNS4_1CILi2EEENSA_ILi1EEESC_EEENS1_35KernelTmaWarpSpecializedCooperativeEEENS5_IJNSA_ILi256EEENSA_ILi48EEENSA_ILi64EEEEEEaNS5_IJlSC_lEEEaSK_NS4_8TiledMMAINS4_8MMA_AtomIJNS4_4SM904GMMA26MMA_64x16x32_S32S8S8_SS_TNEEEENS4_6LayoutISD_NS5_IJSC_NSA_ILi0EEESS_EEEEENS5_IJNS4_10UnderscoreESV_SV_EEEEENS4_13SM90_TMA_LOADENS4_14ComposedLayoutINS4_7SwizzleILi2ELi4ELi3EEENS4_18smem_ptr_flag_bitsILi8EEENSR_INS5_IJNSA_ILi8EEESI_EEENS5_IJSI_SC_EEEEEEEvNS4_8identityENS4_23SM90_TMA_LOAD_MULTICASTES18_vS19_EENS_8epilogue10collective6detail29Sm90TmaWarpSpecializedAdapterINS1D_15DefaultEpilogueIaSK_SK_NS1C_6thread17LinearCombinationIaLi1EiiLNS1H_9ScaleType4KindE0ELNS_15FloatRoundStyleE2EaEENS1_15EpilogueDefaultEEEEEvvEEEEvNT_6ParamsE --------------------------
	.section	.text._ZN7cutlass13device_kernelINS_4gemm6kernel13GemmUniversalIN4cute5tupleIJiiiiEEENS1_10collective13CollectiveMmaINS1_34MainloopSm90TmaGmmaWarpSpecializedILi11ENS5_IJNS4_1CILi2EEENSA_ILi1EEESC_EEENS1_35KernelTmaWarpSpecializedCooperativeEEENS5_IJNSA_ILi256EEENSA_ILi48EEENSA_ILi64EEEEEEaNS5_IJlSC_lEEEaSK_NS4_8TiledMMAINS4_8MMA_AtomIJNS4_4SM904GMMA26MMA_64x16x32_S32S8S8_SS_TNEEEENS4_6LayoutISD_NS5_IJSC_NSA_ILi0EEESS_EEEEENS5_IJNS4_10UnderscoreESV_SV_EEEEENS4_13SM90_TMA_LOADENS4_14ComposedLayoutINS4_7SwizzleILi2ELi4ELi3EEENS4_18smem_ptr_flag_bitsILi8EEENSR_INS5_IJNSA_ILi8EEESI_EEENS5_IJSI_SC_EEEEEEEvNS4_8identityENS4_23SM90_TMA_LOAD_MULTICASTES18_vS19_EENS_8epilogue10collective6detail29Sm90TmaWarpSpecializedAdapterINS1D_15DefaultEpilogueIaSK_SK_NS1C_6thread17LinearCombinationIaLi1EiiLNS1H_9ScaleType4KindE0ELNS_15FloatRoundStyleE2EaEENS1_15EpilogueDefaultEEEEEvvEEEEvNT_6ParamsE,"ax",@progbits
	.align	128
.text._ZN7cutlass13device_kernelINS_4gemm6kernel13GemmUniversalIN4cute5tupleIJiiiiEEENS1_10collective13CollectiveMmaINS1_34MainloopSm90TmaGmmaWarpSpecializedILi11ENS5_IJNS4_1CILi2EEENSA_ILi1EEESC_EEENS1_35KernelTmaWarpSpecializedCooperativeEEENS5_IJNSA_ILi256EEENSA_ILi48EEENSA_ILi64EEEEEEaNS5_IJlSC_lEEEaSK_NS4_8TiledMMAINS4_8MMA_AtomIJNS4_4SM904GMMA26MMA_64x16x32_S32S8S8_SS_TNEEEENS4_6LayoutISD_NS5_IJSC_NSA_ILi0EEESS_EEEEENS5_IJNS4_10UnderscoreESV_SV_EEEEENS4_13SM90_TMA_LOADENS4_14ComposedLayoutINS4_7SwizzleILi2ELi4ELi3EEENS4_18smem_ptr_flag_bitsILi8EEENSR_INS5_IJNSA_ILi8EEESI_EEENS5_IJSI_SC_EEEEEEEvNS4_8identityENS4_23SM90_TMA_LOAD_MULTICASTES18_vS19_EENS_8epilogue10collective6detail29Sm90TmaWarpSpecializedAdapterINS1D_15DefaultEpilogueIaSK_SK_NS1C_6thread17LinearCombinationIaLi1EiiLNS1H_9ScaleType4KindE0ELNS_15FloatRoundStyleE2EaEENS1_15EpilogueDefaultEEEEEvvEEEEvNT_6ParamsE:
        .type           _ZN7cutlass13device_kernelINS_4gemm6kernel13GemmUniversalIN4cute5tupleIJiiiiEEENS1_10collective13CollectiveMmaINS1_34MainloopSm90TmaGmmaWarpSpecializedILi11ENS5_IJNS4_1CILi2EEENSA_ILi1EEESC_EEENS1_35KernelTmaWarpSpecializedCooperativeEEENS5_IJNSA_ILi256EEENSA_ILi48EEENSA_ILi64EEEEEEaNS5_IJlSC_lEEEaSK_NS4_8TiledMMAINS4_8MMA_AtomIJNS4_4SM904GMMA26MMA_64x16x32_S32S8S8_SS_TNEEEENS4_6LayoutISD_NS5_IJSC_NSA_ILi0EEESS_EEEEENS5_IJNS4_10UnderscoreESV_SV_EEEEENS4_13SM90_TMA_LOADENS4_14ComposedLayoutINS4_7SwizzleILi2ELi4ELi3EEENS4_18smem_ptr_flag_bitsILi8EEENSR_INS5_IJNSA_ILi8EEESI_EEENS5_IJSI_SC_EEEEEEEvNS4_8identityENS4_23SM90_TMA_LOAD_MULTICASTES18_vS19_EENS_8epilogue10collective6detail29Sm90TmaWarpSpecializedAdapterINS1D_15DefaultEpilogueIaSK_SK_NS1C_6thread17LinearCombinationIaLi1EiiLNS1H_9ScaleType4KindE0ELNS_15FloatRoundStyleE2EaEENS1_15EpilogueDefaultEEEEEvvEEEEvNT_6ParamsE,@function
        .size           _ZN7cutlass13device_kernelINS_4gemm6kernel13GemmUniversalIN4cute5tupleIJiiiiEEENS1_10collective13CollectiveMmaINS1_34MainloopSm90TmaGmmaWarpSpecializedILi11ENS5_IJNS4_1CILi2EEENSA_ILi1EEESC_EEENS1_35KernelTmaWarpSpecializedCooperativeEEENS5_IJNSA_ILi256EEENSA_ILi48EEENSA_ILi64EEEEEEaNS5_IJlSC_lEEEaSK_NS4_8TiledMMAINS4_8MMA_AtomIJNS4_4SM904GMMA26MMA_64x16x32_S32S8S8_SS_TNEEEENS4_6LayoutISD_NS5_IJSC_NSA_ILi0EEESS_EEEEENS5_IJNS4_10UnderscoreESV_SV_EEEEENS4_13SM90_TMA_LOADENS4_14ComposedLayoutINS4_7SwizzleILi2ELi4ELi3EEENS4_18smem_ptr_flag_bitsILi8EEENSR_INS5_IJNSA_ILi8EEESI_EEENS5_IJSI_SC_EEEEEEEvNS4_8identityENS4_23SM90_TMA_LOAD_MULTICASTES18_vS19_EENS_8epilogue10collective6detail29Sm90TmaWarpSpecializedAdapterINS1D_15DefaultEpilogueIaSK_SK_NS1C_6thread17LinearCombinationIaLi1EiiLNS1H_9ScaleType4KindE0ELNS_15FloatRoundStyleE2EaEENS1_15EpilogueDefaultEEEEEvvEEEEvNT_6ParamsE,(.L_x_184 - _ZN7cutlass13device_kernelINS_4gemm6kernel13GemmUniversalIN4cute5tupleIJiiiiEEENS1_10collective13CollectiveMmaINS1_34MainloopSm90TmaGmmaWarpSpecializedILi11ENS5_IJNS4_1CILi2EEENSA_ILi1EEESC_EEENS1_35KernelTmaWarpSpecializedCooperativeEEENS5_IJNSA_ILi256EEENSA_ILi48EEENSA_ILi64EEEEEEaNS5_IJlSC_lEEEaSK_NS4_8TiledMMAINS4_8MMA_AtomIJNS4_4SM904GMMA26MMA_64x16x32_S32S8S8_SS_TNEEEENS4_6LayoutISD_NS5_IJSC_NSA_ILi0EEESS_EEEEENS5_IJNS4_10UnderscoreESV_SV_EEEEENS4_13SM90_TMA_LOADENS4_14ComposedLayoutINS4_7SwizzleILi2ELi4ELi3EEENS4_18smem_ptr_flag_bitsILi8EEENSR_INS5_IJNSA_ILi8EEESI_EEENS5_IJSI_SC_EEEEEEEvNS4_8identityENS4_23SM90_TMA_LOAD_MULTICASTES18_vS19_EENS_8epilogue10collective6detail29Sm90TmaWarpSpecializedAdapterINS1D_15DefaultEpilogueIaSK_SK_NS1C_6thread17LinearCombinationIaLi1EiiLNS1H_9ScaleType4KindE0ELNS_15FloatRoundStyleE2EaEENS1_15EpilogueDefaultEEEEEvvEEEEvNT_6ParamsE)
        .other          _ZN7cutlass13device_kernelINS_4gemm6kernel13GemmUniversalIN4cute5tupleIJiiiiEEENS1_10collective13CollectiveMmaINS1_34MainloopSm90TmaGmmaWarpSpecializedILi11ENS5_IJNS4_1CILi2EEENSA_ILi1EEESC_EEENS1_35KernelTmaWarpSpecializedCooperativeEEENS5_IJNSA_ILi256EEENSA_ILi48EEENSA_ILi64EEEEEEaNS5_IJlSC_lEEEaSK_NS4_8TiledMMAINS4_8MMA_AtomIJNS4_4SM904GMMA26MMA_64x16x32_S32S8S8_SS_TNEEEENS4_6LayoutISD_NS5_IJSC_NSA_ILi0EEESS_EEEEENS5_IJNS4_10UnderscoreESV_SV_EEEEENS4_13SM90_TMA_LOADENS4_14ComposedLayoutINS4_7SwizzleILi2ELi4ELi3EEENS4_18smem_ptr_flag_bitsILi8EEENSR_INS5_IJNSA_ILi8EEESI_EEENS5_IJSI_SC_EEEEEEEvNS4_8identityENS4_23SM90_TMA_LOAD_MULTICASTES18_vS19_EENS_8epilogue10collective6detail29Sm90TmaWarpSpecializedAdapterINS1D_15DefaultEpilogueIaSK_SK_NS1C_6thread17LinearCombinationIaLi1EiiLNS1H_9ScaleType4KindE0ELNS_15FloatRoundStyleE2EaEENS1_15EpilogueDefaultEEEEEvvEEEEvNT_6ParamsE,@"STO_CUDA_ENTRY STV_DEFAULT"
_ZN7cutlass13device_kernelINS_4gemm6kernel13GemmUniversalIN4cute5tupleIJiiiiEEENS1_10collective13CollectiveMmaINS1_34MainloopSm90TmaGmmaWarpSpecializedILi11ENS5_IJNS4_1CILi2EEENSA_ILi1EEESC_EEENS1_35KernelTmaWarpSpecializedCooperativeEEENS5_IJNSA_ILi256EEENSA_ILi48EEENSA_ILi64EEEEEEaNS5_IJlSC_lEEEaSK_NS4_8TiledMMAINS4_8MMA_AtomIJNS4_4SM904GMMA26MMA_64x16x32_S32S8S8_SS_TNEEEENS4_6LayoutISD_NS5_IJSC_NSA_ILi0EEESS_EEEEENS5_IJNS4_10UnderscoreESV_SV_EEEEENS4_13SM90_TMA_LOADENS4_14ComposedLayoutINS4_7SwizzleILi2ELi4ELi3EEENS4_18smem_ptr_flag_bitsILi8EEENSR_INS5_IJNSA_ILi8EEESI_EEENS5_IJSI_SC_EEEEEEEvNS4_8identityENS4_23SM90_TMA_LOAD_MULTICASTES18_vS19_EENS_8epilogue10collective6detail29Sm90TmaWarpSpecializedAdapterINS1D_15DefaultEpilogueIaSK_SK_NS1C_6thread17LinearCombinationIaLi1EiiLNS1H_9ScaleType4KindE0ELNS_15FloatRoundStyleE2EaEENS1_15EpilogueDefaultEEEEEvvEEEEvNT_6ParamsE:
[----:B------:R-:W0:Y:S01]  /*0000*/  LDC R1, c[0x0][0x28] ;  /* 0x00000a00ff017b82 */ /* 0x000e220000000800 */
[----:B------:R-:W1:Y:S01]  /*0010*/  S2R R77, SR_TID.X ;  /* 0x00000000004d7919 */ /* 0x000e620000002100 */
[----:B------:R-:W-:Y:S01]  /*0020*/  ELECT P0, URZ, PT ;  /* 0x00000000003f782f */ /* 0x000fe20003800000 */
[----:B------:R-:W-:Y:S01]  /*0030*/  BSSY B0, `(.L_x_0) ;  /* 0x000000f000007945 */ /* 0x000fe20003800000 */
[--C-:B-1----:R-:W-:Y:S02]  /*0040*/  SHF.R.U32.HI R0, RZ, 0x5, R77.reuse ;  /* 0x00000005ff007819 */ /* 0x102fe4000001164d */
[----:B------:R-:W-:-:S03]  /*0050*/  SHF.R.U32.HI R7, RZ, 0x7, R77 ;  /* 0x00000007ff077819 */ /* 0x000fc6000001164d */
[----:B------:R-:W1:Y:S04]  /*0060*/  SHFL.IDX PT, R3, R0, RZ, 0x1f ;  /* 0x00001fff00037589 */ /* 0x000e6800000e0000 */
[----:B------:R2:W3:Y:S01]  /*0070*/  SHFL.IDX PT, R2, R7, RZ, 0x1f ;  /* 0x00001fff07027589 */ /* 0x0004e200000e0000 */
[----:B-1----:R-:W-:-:S13]  /*0080*/  ISETP.NE.OR P0, PT, R3, RZ, !P0 ;  /* 0x000000ff0300720c */ /* 0x002fda0004705670 */
[----:B0-23--:R-:W-:Y:S05]  /*0090*/  @P0 BRA `(.L_x_1) ;  /* 0x0000000000200947 */ /* 0x00dfea0003800000 */
[----:B------:R-:W-:Y:S02]  /*00a0*/  ULDC.64 UR4, c[0x0][0x198] ;  /* 0x0000660000047ab9 */ /* 0x000fe40000000a00 */
[----:B------:R-:W-:Y:S02]  /*00b0*/  UIADD3 UR6, UP0, UR4, 0xf0, URZ ;  /* 0x000000f004067890 */ /* 0x000fe4000ff1e03f */
[----:B------:R-:W-:Y:S02]  /*00c0*/  UIADD3 UR4, UP1, UR4, 0x1f0, URZ ;  /* 0x000001f004047890 */ /* 0x000fe4000ff3e03f */
[----:B------:R-:W-:Y:S02]  /*00d0*/  UIADD3.X UR7, URZ, UR5, URZ, UP0, !UPT ;  /* 0x000000053f077290 */ /* 0x000fe400087fe43f */
[----:B------:R-:W-:-:S07]  /*00e0*/  UIADD3.X UR5, URZ, UR5, URZ, UP1, !UPT ;  /* 0x000000053f057290 */ /* 0x000fce0008ffe43f */
[----:B------:R0:W-:Y:S02]  /*00f0*/  UTMACCTL.PF [UR6] ;  /* 0x00000000060079b9 */ /* 0x0001e40008040000 */
[----:B------:R0:W-:Y:S02]  /*0100*/  UTMACCTL.PF [UR4] ;  /* 0x00000000040079b9 */ /* 0x0001e40008040000 */
[----:B0-----:R-:W-:Y:S01]  /*0110*/  NOP ;  /* 0x0000000000007918 */ /* 0x001fe20000000000 */
.L_x_1:
[----:B------:R-:W-:Y:S05]  /*0120*/  BSYNC B0 ;  /* 0x0000000000007941 */ /* 0x000fea0003800000 */
.L_x_0:
[----:B------:R-:W0:Y:S02]  /*0130*/  SHFL.IDX PT, R5, R0, RZ, 0x1f ;  /* 0x00001fff00057589 */ /* 0x000e2400000e0000 */
[----:B0-----:R-:W-:-:S13]  /*0140*/  ISETP.NE.AND P0, PT, R5, RZ, PT ;  /* 0x000000ff0500720c */ /* 0x001fda0003f05270 */
[----:B------:R-:W-:Y:S05]  /*0150*/  @P0 BRA `(.L_x_2) ;  /* 0x00000000009c0947 */ /* 0x000fea0003800000 */
[----:B------:R-:W-:Y:S01]  /*0160*/  ELECT P0, URZ, PT ;  /* 0x00000000003f782f */ /* 0x000fe20003800000 */
[----:B------:R-:W-:-:S12]  /*0170*/  BSSY B0, `(.L_x_2) ;  /* 0x0000025000007945 */ /* 0x000fd80003800000 */
[----:B------:R-:W-:Y:S05]  /*0180*/  @!P0 BRA `(.L_x_3) ;  /* 0x00000000008c8947 */ /* 0x000fea0003800000 */
[----:B------:R-:W0:Y:S01]  /*0190*/  S2UR UR8, SR_CgaCtaId ;  /* 0x00000000000879c3 */ /* 0x000e220000008800 */
[----:B------:R-:W-:Y:S01]  /*01a0*/  UMOV UR4, 0x400 ;  /* 0x0000040000047882 */ /* 0x000fe20000000000 */
[----:B------:R-:W-:Y:S01]  /*01b0*/  UMOV UR5, 0x1 ;  /* 0x0000000100057882 */ /* 0x000fe20000000000 */
[----:B------:R-:W-:Y:S02]  /*01c0*/  UMOV UR6, 0x4 ;  /* 0x0000000400067882 */ /* 0x000fe40000000000 */
[----:B------:R-:W-:-:S04]  /*01d0*/  UIADD3 UR6, -UR6, 0x100000, URZ ;  /* 0x0010000006067890 */ /* 0x000fc8000fffe13f */
[----:B------:R-:W-:Y:S02]  /*01e0*/  USHF.L.U32 UR7, UR6, 0xb, URZ ;  /* 0x0000000b06077899 */ /* 0x000fe4000800063f */
[----:B------:R-:W-:Y:S02]  /*01f0*/  USHF.L.U32 UR6, UR6, 0x1, URZ ;  /* 0x0000000106067899 */ /* 0x000fe4000800063f */
[----:B0-----:R-:W-:Y:S02]  /*0200*/  ULEA UR8, UR8, UR4, 0x18 ;  /* 0x0000000408087291 */ /* 0x001fe4000f8ec03f */
[----:B------:R-:W-:-:S04]  /*0210*/  UIADD3 UR4, -UR5, 0x100000, URZ ;  /* 0x0010000005047890 */ /* 0x000fc8000fffe13f */
[----:B------:R-:W-:Y:S02]  /*0220*/  USHF.L.U32 UR5, UR4, 0xb, URZ ;  /* 0x0000000b04057899 */ /* 0x000fe4000800063f */
[----:B------:R-:W-:Y:S01]  /*0230*/  USHF.L.U32 UR4, UR4, 0x1, URZ ;  /* 0x0000000104047899 */ /* 0x000fe2000800063f */
[----:B------:R-:W0:Y:S11]  /*0240*/  FENCE.VIEW.ASYNC.S ;  /* 0x00000000000073c6 */ /* 0x000e360000000000 */
[----:B0-----:R0:W1:Y:S01]  /*0250*/  SYNCS.EXCH.64 URZ, [UR8], UR4 ;  /* 0x00000004083f75b2 */ /* 0x0010620008000100 */
[----:B------:R0:W2:Y:S01]  /*0260*/  SYNCS.EXCH.64 URZ, [UR8+0x58], UR6 ;  /* 0x00005806083f75b2 */ /* 0x0000a20008000100 */
[----:B------:R0:W3:Y:S01]  /*0270*/  SYNCS.EXCH.64 URZ, [UR8+0x8], UR4 ;  /* 0x00000804083f75b2 */ /* 0x0000e20008000100 */
[----:B------:R0:W4:Y:S01]  /*0280*/  SYNCS.EXCH.64 URZ, [UR8+0x60], UR6 ;  /* 0x00006006083f75b2 */ /* 0x0001220008000100 */
[----:B------:R0:W0:Y:S01]  /*0290*/  SYNCS.EXCH.64 URZ, [UR8+0x10], UR4 ;  /* 0x00001004083f75b2 */ /* 0x0000220008000100 */
        /* <DEDUP_REMOVED lines=17> */
[----:B------:R-:W-:Y:S01]  /*03b0*/  NOP ;  /* 0x0000000000007918 */ /* 0x000fe20000000000 */
.L_x_3:
[----:B0-----:R-:W-:Y:S05]  /*03c0*/  BSYNC B0 ;  /* 0x0000000000007941 */ /* 0x001fea0003800000 */
.L_x_2:
[----:B------:R-:W-:Y:S01]  /*03d0*/  SHF.R.S32.HI R4, RZ, 0x1f, R77 ;  /* 0x0000001fff047819 */ /* 0x000fe2000001144d */
[----:B------:R-:W0:Y:S01]  /*03e0*/  SHFL.IDX PT, R0, R0, RZ, 0x1f ;  /* 0x00001fff00007589 */ /* 0x000e2200000e0000 */
[----:B------:R-:W5:Y:S01]  /*03f0*/  S2UR UR8, SR_CTAID.X ;  /* 0x00000000000879c3 */ /* 0x000f620000002500 */
[----:B------:R-:W-:Y:S02]  /*0400*/  ELECT P0, URZ, PT ;  /* 0x00000000003f782f */ /* 0x000fe40003800000 */
[----:B------:R-:W-:Y:S01]  /*0410*/  LEA.HI R4, R4, R77, RZ, 0x7 ;  /* 0x0000004d04047211 */ /* 0x000fe200078f38ff */
[----:B------:R-:W-:Y:S01]  /*0420*/  ULDC UR4, c[0x0][0x150] ;  /* 0x0000540000047ab9 */ /* 0x000fe20000000800 */
[----:B------:R-:W-:Y:S01]  /*0430*/  SHF.R.S32.HI R6, RZ, 0x1f, R5 ;  /* 0x0000001fff067819 */ /* 0x000fe20000011405 */
[----:B------:R-:W-:Y:S01]  /*0440*/  NOP ;  /* 0x0000000000007918 */ /* 0x000fe20000000000 */
[----:B------:R-:W-:Y:S01]  /*0450*/  LOP3.LUT R4, R4, 0xffffff80, RZ, 0xc0, !PT ;  /* 0xffffff8004047812 */ /* 0x000fe200078ec0ff */
[----:B------:R-:W-:Y:S01]  /*0460*/  NOP ;  /* 0x0000000000007918 */ /* 0x000fe20000000000 */
[----:B------:R-:W-:Y:S01]  /*0470*/  LEA.HI R6, R6, R5, RZ, 0x2 ;  /* 0x0000000506067211 */ /* 0x000fe200078f10ff */
[----:B------:R-:W1:Y:S01]  /*0480*/  LDC R11, c[0x0][0x144] ;  /* 0x00005100ff0b7b82 */ /* 0x000e620000000800 */
[----:B------:R-:W-:Y:S01]  /*0490*/  IMAD.MOV.U32 R22, RZ, RZ, 0x1 ;  /* 0x00000001ff167424 */ /* 0x000fe200078e00ff */
[----:B------:R-:W-:Y:S01]  /*04a0*/  ISETP.NE.AND P3, PT, R2, RZ, PT ;  /* 0x000000ff0200720c */ /* 0x000fe20003f65270 */
[----:B------:R-:W-:Y:S01]  /*04b0*/  IMAD.IADD R8, R77, 0x1, -R4 ;  /* 0x000000014d087824 */ /* 0x000fe200078e0a04 */
[----:B------:R-:W-:Y:S01]  /*04c0*/  LOP3.LUT R6, R6, 0x3ffffffc, RZ, 0xc0, !PT ;  /* 0x3ffffffc06067812 */ /* 0x000fe200078ec0ff */
[----:B------:R-:W2:Y:S03]  /*04d0*/  S2R R4, SR_CTAID.Y ;  /* 0x0000000000047919 */ /* 0x000ea60000002600 */
[----:B------:R-:W-:Y:S01]  /*04e0*/  SHF.R.S32.HI R9, RZ, 0x1f, R8 ;  /* 0x0000001fff097819 */ /* 0x000fe20000011408 */
[----:B------:R-:W-:Y:S01]  /*04f0*/  IMAD.IADD R6, R5, 0x1, -R6 ;  /* 0x0000000105067824 */ /* 0x000fe200078e0a06 */
[----:B------:R-:W3:Y:S02]  /*0500*/  LDC R13, c[0x0][0x140] ;  /* 0x00005000ff0d7b82 */ /* 0x000ee40000000800 */
[----:B------:R-:W-:-:S02]  /*0510*/  LEA.HI R9, R9, R8, RZ, 0x3 ;  /* 0x0000000809097211 */ /* 0x000fc400078f18ff */
[----:B0-----:R-:W-:Y:S02]  /*0520*/  ISETP.NE.OR P0, PT, R0, RZ, !P0 ;  /* 0x000000ff0000720c */ /* 0x001fe40004705670 */
[--C-:B------:R-:W-:Y:S02]  /*0530*/  SHF.R.S32.HI R0, RZ, 0x3, R9.reuse ;  /* 0x00000003ff007819 */ /* 0x100fe40000011409 */
[----:B-----5:R-:W-:Y:S02]  /*0540*/  I2FP.F32.U32 R10, UR8 ;  /* 0x00000008000a7c45 */ /* 0x020fe40008201000 */
[----:B------:R-:W-:-:S03]  /*0550*/  SHF.R.S32.HI R9, RZ, 0x1f, R9 ;  /* 0x0000001fff097819 */ /* 0x000fc60000011409 */
[----:B------:R-:W-:Y:S01]  /*0560*/  FMUL R10, R10, UR4 ;  /* 0x000000040a0a7c20 */ /* 0x000fe20008400000 */
[----:B------:R-:W-:Y:S01]  /*0570*/  LEA.HI R9, R9, R0, RZ, 0x2 ;  /* 0x0000000009097211 */ /* 0x000fe200078f10ff */
[----:B------:R-:W-:Y:S02]  /*0580*/  ULDC UR4, c[0x0][0x154] ;  /* 0x0000550000047ab9 */ /* 0x000fe40000000800 */
[----:B------:R-:W-:Y:S01]  /*0590*/  VOTEU.ALL UP0, P0 ;  /* 0x00000000003f7886 */ /* 0x000fe20000000000 */
[----:B------:R-:W-:Y:S01]  /*05a0*/  LOP3.LUT R9, R9, 0xfffffffc, RZ, 0xc0, !PT ;  /* 0xfffffffc09097812 */ /* 0x000fe200078ec0ff */
[----:B------:R-:W0:Y:S01]  /*05b0*/  F2I.U32.TRUNC.NTZ R10, R10 ;  /* 0x0000000a000a7305 */ /* 0x000e22000020f000 */
[----:B------:R-:W-:Y:S02]  /*05c0*/  VOTEU.ALL UP1, P0 ;  /* 0x00000000003f7886 */ /* 0x000fe40000020000 */
[----:B------:R-:W5:Y:S01]  /*05d0*/  @!UP0 S2UR UR7, SR_CgaCtaId ;  /* 0x00000000000789c3 */ /* 0x000f620000008800 */
[----:B------:R-:W-:Y:S01]  /*05e0*/  IMAD.IADD R9, R0, 0x1, -R9 ;  /* 0x0000000100097824 */ /* 0x000fe200078e0a09 */
[----:B------:R-:W-:Y:S01]  /*05f0*/  SHF.R.S32.HI R0, RZ, 0x1f, R3 ;  /* 0x0000001fff007819 */ /* 0x000fe20000011403 */
[----:B------:R-:W-:Y:S01]  /*0600*/  @!UP0 UMOV UR6, 0x400 ;  /* 0x0000040000068882 */ /* 0x000fe20000000000 */
[----:B---3--:R-:W-:Y:S01]  /*0610*/  ISETP.EQ.U32.AND P2, PT, R13, 0x1, PT ;  /* 0x000000010d00780c */ /* 0x008fe20003f42070 */
[----:B------:R-:W-:Y:S01]  /*0620*/  IMAD R19, R6, 0x4, R9 ;  /* 0x0000000406137824 */ /* 0x000fe200078e0209 */
[----:B--2---:R-:W-:-:S02]  /*0630*/  I2FP.F32.U32 R12, R4 ;  /* 0x00000004000c7245 */ /* 0x004fc40000201000 */
[----:B------:R-:W2:Y:S01]  /*0640*/  LDC R9, c[0x0][0x148] ;  /* 0x00005200ff097b82 */ /* 0x000ea20000000800 */
[----:B------:R-:W-:Y:S02]  /*0650*/  LEA.HI R0, R0, R3, RZ, 0x2 ;  /* 0x0000000300007211 */ /* 0x000fe400078f10ff */
[----:B------:R-:W-:Y:S01]  /*0660*/  LEA.HI R6, R19, R19, RZ, 0x1 ;  /* 0x0000001313067211 */ /* 0x000fe200078f08ff */
[----:B0-----:R-:W-:Y:S02]  /*0670*/  IMAD.MOV R14, RZ, RZ, -R10 ;  /* 0x000000ffff0e7224 */ /* 0x001fe400078e0a0a */
[----:B------:R-:W-:Y:S01]  /*0680*/  FMUL R12, R12, UR4 ;  /* 0x000000040c0c7c20 */ /* 0x000fe20008400000 */
[----:B------:R-:W-:Y:S01]  /*0690*/  LOP3.LUT R0, R0, 0xfffffffc, RZ, 0xc0, !PT ;  /* 0xfffffffc00007812 */ /* 0x000fe200078ec0ff */
[----:B------:R-:W-:Y:S01]  /*06a0*/  UMOV UR4, 0x20 ;  /* 0x0000002000047882 */ /* 0x000fe20000000000 */
[----:B------:R-:W-:Y:S01]  /*06b0*/  LOP3.LUT R10, R6, 0xfffffffe, RZ, 0xc0, !PT ;  /* 0xfffffffe060a7812 */ /* 0x000fe200078ec0ff */
[----:B-1----:R-:W-:Y:S01]  /*06c0*/  IMAD R6, R11, R14, UR8 ;  /* 0x000000080b067e24 */ /* 0x002fe2000f8e020e */
[----:B------:R-:W-:-:S04]  /*06d0*/  @!UP0 UIADD3 UR4, -UR4, 0x100000, URZ ;  /* 0x0010000004048890 */ /* 0x000fc8000fffe13f */
[----:B------:R-:W-:Y:S02]  /*06e0*/  @!UP0 USHF.L.U32 UR5, UR4, 0xb, URZ ;  /* 0x0000000b04058899 */ /* 0x000fe4000800063f */
[----:B------:R-:W-:Y:S01]  /*06f0*/  @!UP0 USHF.L.U32 UR4, UR4, 0x1, URZ ;  /* 0x0000000104048899 */ /* 0x000fe2000800063f */
[----:B------:R-:W0:Y:S01]  /*0700*/  F2I.U32.TRUNC.NTZ R12, R12 ;  /* 0x0000000c000c7305 */ /* 0x000e22000020f000 */
[----:B------:R-:W-:Y:S02]  /*0710*/  IMAD.IADD R3, R3, 0x1, -R0 ;  /* 0x0000000103037824 */ /* 0x000fe400078e0a00 */
[C---:B------:R-:W-:Y:S02]  /*0720*/  IMAD.IADD R11, R19.reuse, 0x1, -R10 ;  /* 0x00000001130b7824 */ /* 0x040fe400078e0a0a */
[----:B------:R-:W-:Y:S01]  /*0730*/  IMAD.SHL.U32 R10, R19, 0x4, RZ ;  /* 0x00000004130a7824 */ /* 0x000fe200078e00ff */
[----:B-----5:R-:W-:Y:S01]  /*0740*/  @!UP0 ULEA UR6, UR7, UR6, 0x18 ;  /* 0x0000000607068291 */ /* 0x020fe2000f8ec03f */
[----:B------:R-:W-:Y:S01]  /*0750*/  ISETP.NE.AND P1, PT, R3, 0x3, PT ;  /* 0x000000030300780c */ /* 0x000fe20003f25270 */
[----:B------:R-:W-:Y:S01]  /*0760*/  VOTEU.ALL UP0, P0 ;  /* 0x00000000003f7886 */ /* 0x000fe20000000000 */
[----:B------:R-:W-:-:S02]  /*0770*/  ISETP.NE.AND P4, PT, R11, R6, PT ;  /* 0x000000060b00720c */ /* 0x000fc40003f85270 */
[----:B------:R-:W-:Y:S02]  /*0780*/  LOP3.LUT R19, R19, 0xc, R10, 0x78, !PT ;  /* 0x0000000c13137812 */ /* 0x000fe400078e780a */
[----:B------:R-:W-:Y:S01]  /*0790*/  LOP3.LUT P0, RZ, R8, 0x7, RZ, 0xc0, !PT ;  /* 0x0000000708ff7812 */ /* 0x000fe2000780c0ff */
[C---:B------:R-:W-:Y:S01]  /*07a0*/  VIADD R8, R2.reuse, 0xffffffff ;  /* 0xffffffff02087836 */ /* 0x040fe20000000000 */
[----:B------:R-:W-:Y:S01]  /*07b0*/  ISETP.EQ.OR P1, PT, R3, RZ, !P1 ;  /* 0x000000ff0300720c */ /* 0x000fe20004f22670 */
[----:B0-----:R-:W-:Y:S01]  /*07c0*/  IMAD.MOV R23, RZ, RZ, -R12 ;  /* 0x000000ffff177224 */ /* 0x001fe200078e0a0c */
[----:B------:R-:W-:Y:S01]  /*07d0*/  ISETP.LT.U32.AND P0, PT, R19, 0x2, !P0 ;  /* 0x000000021300780c */ /* 0x000fe20004701070 */
[----:B------:R-:W0:Y:S02]  /*07e0*/  FENCE.VIEW.ASYNC.S ;  /* 0x00000000000073c6 */ /* 0x000e240000000000 */
[----:B0-----:R0:W1:Y:S01]  /*07f0*/  @!UP0 SYNCS.EXCH.64 URZ, [UR6+0xc0], UR4 ;  /* 0x0000c004063f85b2 */ /* 0x0010620008000100 */
[----:B------:R-:W-:Y:S01]  /*0800*/  ISETP.EQ.AND P1, PT, R2, RZ, P1 ;  /* 0x000000ff0200720c */ /* 0x000fe20000f22270 */
[----:B--2---:R-:W-:Y:S01]  /*0810*/  IMAD R11, R9, R23, R4 ;  /* 0x00000017090b7224 */ /* 0x004fe200078e0204 */
[----:B------:R-:W-:-:S02]  /*0820*/  ISETP.GE.U32.AND P6, PT, R8, 0x2, PT ;  /* 0x000000020800780c */ /* 0x000fc40003fc6070 */
[----:B------:R-:W-:Y:S02]  /*0830*/  @P4 LEA.HI R0, R19, R19, RZ, 0x1 ;  /* 0x0000001313004211 */ /* 0x000fe400078f08ff */
[----:B------:R-:W-:Y:S02]  /*0840*/  SEL R18, RZ, 0x1, !P1 ;  /* 0x00000001ff127807 */ /* 0x000fe40004800000 */
[----:B------:R-:W-:Y:S02]  /*0850*/  @P4 SHF.R.S32.HI R0, RZ, 0x1, R0 ;  /* 0x00000001ff004819 */ /* 0x000fe40000011400 */
[----:B------:R-:W-:Y:S02]  /*0860*/  SEL R18, R18, 0x2, P6 ;  /* 0x0000000212127807 */ /* 0x000fe40003000000 */
[----:B------:R-:W-:Y:S02]  /*0870*/  @P4 ISETP.NE.AND P5, PT, R0, R11, PT ;  /* 0x0000000b0000420c */ /* 0x000fe40003fa5270 */
[----:B------:R-:W-:Y:S01]  /*0880*/  SEL R11, RZ, 0x1, !P0 ;  /* 0x00000001ff0b7807 */ /* 0x000fe20004000000 */
[----:B------:R0:W2:Y:S01]  /*0890*/  @!UP1 SYNCS.EXCH.64 URZ, [UR6+0xc8], UR4 ;  /* 0x0000c804063f95b2 */ /* 0x0000a20008000100 */
[----:B------:R-:W-:Y:S01]  /*08a0*/  @P4 SEL R22, RZ, 0x1, P5 ;  /* 0x00000001ff164807 */ /* 0x000fe20002800000 */
[----:B------:R-:W-:Y:S01]  /*08b0*/  NOP ;  /* 0x0000000000007918 */ /* 0x000fe20000000000 */
[----:B------:R-:W-:-:S02]  /*08c0*/  LOP3.LUT R0, R77, 0x7f, RZ, 0xc0, !PT ;  /* 0x0000007f4d007812 */ /* 0x000fc400078ec0ff */
[----:B------:R-:W-:Y:S01]  /*08d0*/  LOP3.LUT R22, R22, R11, RZ, 0xc0, !PT ;  /* 0x0000000b16167212 */ /* 0x000fe200078ec0ff */
[----:B01----:R-:W-:Y:S06]  /*08e0*/  @!P2 BRA `(.L_x_4) ;  /* 0x000000000008a947 */ /* 0x003fec0003800000 */
[----:B--2-4-:R-:W-:Y:S01]  /*08f0*/  UCGABAR_ARV ;  /* 0x00000000000079c7 */ /* 0x014fe20008000000 */
[----:B------:R-:W-:Y:S05]  /*0900*/  BRA `(.L_x_5) ;  /* 0x0000000000047947 */ /* 0x000fea0003800000 */
.L_x_4:
[----:B--2-4-:R-:W-:Y:S01]  /*0910*/  NOP ;  /* 0x0000000000007918 */ /* 0x014fe20000000000 */
.L_x_5:
[----:B------:R-:W0:Y:S01]  /*0920*/  LDC R2, c[0x0][0x65c] ;  /* 0x00019700ff027b82 */ /* 0x000e220000000800 */
[----:B------:R-:W-:Y:S02]  /*0930*/  IMAD.U32 R10, RZ, RZ, UR8 ;  /* 0x00000008ff0a7e24 */ /* 0x000fe4000f8e00ff */
[----:B------:R-:W-:Y:S01]  /*0940*/  IMAD.MOV.U32 R11, RZ, RZ, RZ ;  /* 0x000000ffff0b7224 */ /* 0x000fe200078e00ff */
[----:B0-----:R-:W-:-:S04]  /*0950*/  ISETP.NE.AND P1, PT, R2, 0x1, PT ;  /* 0x000000010200780c */ /* 0x001fc80003f25270 */
[----:B------:R-:W-:-:S09]  /*0960*/  P2R R5, PR, RZ, 0x2 ;  /* 0x00000002ff057803 */ /* 0x000fd20000000000 */
[----:B------:R-:W0:Y:S01]  /*0970*/  @P1 LDC R17, c[0x0][0x10] ;  /* 0x00000400ff111b82 */ /* 0x000e220000000800 */
[----:B------:R-:W-:Y:S02]  /*0980*/  @P1 IMAD.MOV.U32 R5, RZ, RZ, RZ ;  /* 0x000000ffff051224 */ /* 0x000fe400078e00ff */
[----:B------:R-:W-:-:S05]  /*0990*/  @P1 IMAD.MOV.U32 R15, RZ, RZ, RZ ;  /* 0x000000ffff0f1224 */ /* 0x000fca00078e00ff */
[----:B------:R-:W1:Y:S01]  /*09a0*/  @!P1 LDC R13, c[0x0][0xc] ;  /* 0x00000300ff0d9b82 */ /* 0x000e620000000800 */
[----:B------:R-:W-:Y:S01]  /*09b0*/  ULDC UR4, c[0x0][0xc] ;  /* 0x0000030000047ab9 */ /* 0x000fe20000000800 */
[----:B------:R-:W-:Y:S01]  /*09c0*/  ULDC UR5, c[0x0][0x10] ;  /* 0x0000040000057ab9 */ /* 0x000fe20000000800 */
[----:B------:R-:W-:Y:S01]  /*09d0*/  ULDC UR6, c[0x0][0x14] ;  /* 0x0000050000067ab9 */ /* 0x000fe20000000800 */
[----:B------:R-:W-:-:S04]  /*09e0*/  UIMAD.WIDE.U32 UR4, UR4, UR5, URZ ;  /* 0x00000005040472a5 */ /* 0x000fc8000f8e003f */
[----:B------:R-:W-:Y:S02]  /*09f0*/  UIMAD.WIDE.U32 UR36, UR4, UR6, URZ ;  /* 0x00000006042472a5 */ /* 0x000fe4000f8e003f */
[----:B------:R-:W-:-:S04]  /*0a00*/  UIMAD UR42, UR5, UR6, URZ ;  /* 0x00000006052a72a4 */ /* 0x000fc8000f8e023f */
[----:B------:R-:W-:Y:S01]  /*0a10*/  UIADD3 UR42, UR37, UR42, URZ ;  /* 0x0000002a252a7290 */ /* 0x000fe2000fffe03f */
[----:B0-----:R-:W-:-:S04]  /*0a20*/  @P1 IMAD.WIDE.U32 R16, R17, UR8, R4 ;  /* 0x0000000811101c25 */ /* 0x001fc8000f8e0004 */
[----:B------:R-:W-:Y:S02]  /*0a30*/  @P1 IMAD.IADD R17, R17, 0x1, R15 ;  /* 0x0000000111111824 */ /* 0x000fe400078e020f */
[----:B-1----:R-:W-:-:S04]  /*0a40*/  @!P1 IMAD.WIDE.U32 R10, R4, R13, R10 ;  /* 0x0000000d040a9225 */ /* 0x002fc800078e000a */
[----:B------:R-:W-:Y:S02]  /*0a50*/  @!P1 IMAD.MOV.U32 R16, RZ, RZ, R10 ;  /* 0x000000ffff109224 */ /* 0x000fe400078e000a */
[----:B------:R-:W-:Y:S01]  /*0a60*/  @!P1 IMAD.MOV.U32 R17, RZ, RZ, R11 ;  /* 0x000000ffff119224 */ /* 0x000fe200078e000b */
[----:B------:R-:W-:Y:S06]  /*0a70*/  @!P2 BRA `(.L_x_6) ;  /* 0x00000000000ca947 */ /* 0x000fec0003800000 */
[----:B------:R-:W-:Y:S01]  /*0a80*/  UCGABAR_WAIT ;  /* 0x0000000000007dc7 */ /* 0x000fe20008000000 */
[----:B------:R-:W-:Y:S01]  /*0a90*/  CCTL.IVALL ;  /* 0x00000000ff00798f */ /* 0x000fe20002000000 */
[----:B------:R-:W-:Y:S05]  /*0aa0*/  BRA `(.L_x_7) ;  /* 0x0000000000047947 */ /* 0x000fea0003800000 */
.L_x_6:
[----:B------:R-:W-:Y:S06]  /*0ab0*/  BAR.SYNC.DEFER_BLOCKING 0x0 ;  /* 0x0000000000007b1d */ /* 0x000fec0000010000 */
.L_x_7:
[----:B------:R-:W-:Y:S05]  /*0ac0*/  @!P3 BRA `(.L_x_8) ;  /* 0x0000004800d8b947 */ /* 0x000fea0003800000 */
[----:B------:R-:W-:-:S13]  /*0ad0*/  ISETP.GT.U32.AND P0, PT, R8, 0x1, PT ;  /* 0x000000010800780c */ /* 0x000fda0003f04070 */
[----:B------:R-:W-:Y:S05]  /*0ae0*/  @P0 EXIT ;  /* 0x000000000000094d */ /* 0x000fea0003800000 */
[----:B------:R-:W-:Y:S01]  /*0af0*/  ULDC.64 UR4, c[0x0][0x650] ;  /* 0x0001940000047ab9 */ /* 0x000fe20000000a00 */
[----:B------:R-:W-:Y:S01]  /*0b00*/  PRMT R3, RZ, 0x7610, R3 ;  /* 0x00007610ff037816 */ /* 0x000fe20000000003 */
[----:B------:R-:W-:Y:S01]  /*0b10*/  IMAD.MOV.U32 R83, RZ, RZ, -0x1 ;  /* 0xffffffffff537424 */ /* 0x000fe200078e00ff */
[----:B------:R-:W-:Y:S01]  /*0b20*/  ISETP.GE.U32.AND P0, PT, R16, UR4, PT ;  /* 0x0000000410007c0c */ /* 0x000fe2000bf06070 */
[----:B------:R-:W-:Y:S02]  /*0b30*/  IMAD.MOV.U32 R84, RZ, RZ, -0x1 ;  /* 0xffffffffff547424 */ /* 0x000fe400078e00ff */
[----:B------:R-:W-:Y:S01]  /*0b40*/  IMAD.MOV.U32 R82, RZ, RZ, -0x1 ;  /* 0xffffffffff527424 */ /* 0x000fe200078e00ff */
[----:B------:R-:W-:-:S13]  /*0b50*/  ISETP.GE.U32.AND.EX P0, PT, R17, UR5, PT, P0 ;  /* 0x0000000511007c0c */ /* 0x000fda000bf06100 */
[----:B------:R-:W-:Y:S05]  /*0b60*/  @P0 BRA `(.L_x_9) ;  /* 0x0000000400280947 */ /* 0x000fea0003800000 */
[----:B------:R-:W0:Y:S01]  /*0b70*/  LDC.64 R24, c[0x0][0x628] ;  /* 0x00018a00ff187b82 */ /* 0x000e220000000a00 */
[----:B------:R-:W-:Y:S02]  /*0b80*/  IMAD.MOV.U32 R10, RZ, RZ, R16 ;  /* 0x000000ffff0a7224 */ /* 0x000fe400078e0010 */
[----:B------:R-:W-:-:S05]  /*0b90*/  IMAD.MOV.U32 R11, RZ, RZ, R17 ;  /* 0x000000ffff0b7224 */ /* 0x000fca00078e0011 */
[----:B------:R-:W1:Y:S08]  /*0ba0*/  LDC R8, c[0x0][0x630] ;  /* 0x00018c00ff087b82 */ /* 0x000e700000000800 */
[----:B------:R-:W2:Y:S01]  /*0bb0*/  LDC.64 R26, c[0x0][0x620] ;  /* 0x00018800ff1a7b82 */ /* 0x000ea20000000a00 */
[----:B0-----:R-:W-:-:S04]  /*0bc0*/  ISETP.NE.U32.AND P0, PT, R24, RZ, PT ;  /* 0x000000ff1800720c */ /* 0x001fc80003f05070 */
[----:B------:R-:W-:-:S13]  /*0bd0*/  ISETP.NE.AND.EX P0, PT, R25, RZ, PT, P0 ;  /* 0x000000ff1900720c */ /* 0x000fda0003f05300 */
[----:B-12---:R-:W-:Y:S05]  /*0be0*/  @!P0 BRA `(.L_x_10) ;  /* 0x0000000000288947 */ /* 0x006fea0003800000 */
[----:B------:R-:W0:Y:S02]  /*0bf0*/  LDC R3, c[0x0][0x634] ;  /* 0x00018d00ff037b82 */ /* 0x000e240000000800 */
[----:B0-----:R-:W-:-:S05]  /*0c00*/  IADD3 R3, P0, R16, R3, RZ ;  /* 0x0000000310037210 */ /* 0x001fca0007f1e0ff */
[----:B------:R-:W-:-:S04]  /*0c10*/  IMAD.X R21, RZ, RZ, R17, P0 ;  /* 0x000000ffff157224 */ /* 0x000fc800000e0611 */
[----:B------:R-:W-:-:S04]  /*0c20*/  IMAD.WIDE.U32 R10, R21, R24, RZ ;  /* 0x00000018150a7225 */ /* 0x000fc800078e00ff */
[----:B------:R-:W-:-:S04]  /*0c30*/  IMAD.WIDE.U32 R12, P0, R3, R25, R10 ;  /* 0x00000019030c7225 */ /* 0x000fc8000780000a */
[----:B------:R-:W-:-:S04]  /*0c40*/  IMAD.WIDE.U32 R10, R3, R24, RZ ;  /* 0x00000018030a7225 */ /* 0x000fc800078e00ff */
[----:B------:R-:W-:Y:S01]  /*0c50*/  IMAD.X R15, RZ, RZ, RZ, P0 ;  /* 0x000000ffff0f7224 */ /* 0x000fe200000e06ff */
[----:B------:R-:W-:Y:S01]  /*0c60*/  IADD3 RZ, P0, R11, R12, RZ ;  /* 0x0000000c0bff7210 */ /* 0x000fe20007f1e0ff */
[----:B------:R-:W-:-:S04]  /*0c70*/  IMAD.MOV.U32 R14, RZ, RZ, R13 ;  /* 0x000000ffff0e7224 */ /* 0x000fc800078e000d */
[----:B------:R-:W-:-:S08]  /*0c80*/  IMAD.WIDE.U32.X R10, R21, R25, R14, P0 ;  /* 0x00000019150a7225 */ /* 0x000fd000000e040e */
.L_x_10:
[----:B------:R-:W0:Y:S01]  /*0c90*/  LDC.64 R30, c[0x0][0x640] ;  /* 0x00019000ff1e7b82 */ /* 0x000e220000000a00 */
[-CC-:B------:R-:W-:Y:S01]  /*0ca0*/  SHF.R.U64 R82, R10, R8.reuse, R11.reuse ;  /* 0x000000080a527219 */ /* 0x180fe2000000120b */
[----:B------:R-:W-:Y:S01]  /*0cb0*/  IMAD R29, R9, R23, R4 ;  /* 0x00000017091d7224 */ /* 0x000fe200078e0204 */
[----:B------:R-:W-:Y:S01]  /*0cc0*/  SHF.R.U32.HI R3, RZ, R8, R11 ;  /* 0x00000008ff037219 */ /* 0x000fe2000001160b */
[----:B------:R-:W-:Y:S01]  /*0cd0*/  IMAD.MOV.U32 R23, RZ, RZ, 0x1 ;  /* 0x00000001ff177424 */ /* 0x000fe200078e00ff */
[----:B------:R-:W-:-:S03]  /*0ce0*/  IADD3 R5, P0, RZ, -R82, RZ ;  /* 0x80000052ff057210 */ /* 0x000fc60007f1e0ff */
[----:B------:R-:W1:Y:S02]  /*0cf0*/  LDC R12, c[0x0][0x618] ;  /* 0x00018600ff0c7b82 */ /* 0x000e640000000800 */
[----:B------:R-:W-:Y:S02]  /*0d00*/  IMAD.X R3, RZ, RZ, ~R3, P0 ;  /* 0x000000ffff037224 */ /* 0x000fe400000e0e03 */
[----:B------:R-:W-:-:S04]  /*0d10*/  IMAD.WIDE.U32 R10, R5, R26, R16 ;  /* 0x0000001a050a7225 */ /* 0x000fc800078e0010 */
[----:B------:R-:W2:Y:S01]  /*0d20*/  LDC R20, c[0x0][0x608] ;  /* 0x00018200ff147b82 */ /* 0x000ea20000000800 */
[----:B------:R-:W-:Y:S02]  /*0d30*/  IMAD R8, R3, R26, RZ ;  /* 0x0000001a03087224 */ /* 0x000fe400078e02ff */
[----:B------:R-:W-:Y:S02]  /*0d40*/  IMAD.MOV.U32 R3, RZ, RZ, -0x1 ;  /* 0xffffffffff037424 */ /* 0x000fe400078e00ff */
[----:B------:R-:W-:-:S03]  /*0d50*/  IMAD R5, R5, R27, R8 ;  /* 0x0000001b05057224 */ /* 0x000fc600078e0208 */
[----:B------:R-:W3:Y:S01]  /*0d60*/  LDC R28, c[0x0][0x658] ;  /* 0x00019600ff1c7b82 */ /* 0x000ee20000000800 */
[----:B------:R-:W-:Y:S01]  /*0d70*/  IMAD.IADD R5, R11, 0x1, R5 ;  /* 0x000000010b057824 */ /* 0x000fe200078e0205 */
[----:B0-----:R-:W-:-:S04]  /*0d80*/  ISETP.NE.U32.AND P0, PT, R30, RZ, PT ;  /* 0x000000ff1e00720c */ /* 0x001fc80003f05070 */
[----:B------:R-:W-:Y:S02]  /*0d90*/  ISETP.NE.AND.EX P0, PT, R31, RZ, PT, P0 ;  /* 0x000000ff1f00720c */ /* 0x000fe40003f05300 */
[----:B------:R-:W0:Y:S01]  /*0da0*/  LDC R24, c[0x0][0x600] ;  /* 0x00018000ff187b82 */ /* 0x000e220000000800 */
[-CC-:B-1----:R-:W-:Y:S02]  /*0db0*/  SHF.R.U64 R14, R10, R12.reuse, R5.reuse ;  /* 0x0000000c0a0e7219 */ /* 0x182fe40000001205 */
[----:B------:R-:W-:-:S05]  /*0dc0*/  SHF.R.U32.HI R5, RZ, R12, R5 ;  /* 0x0000000cff057219 */ /* 0x000fca0000011605 */
[----:B------:R-:W1:Y:S01]  /*0dd0*/  LDC R15, c[0x0][0x648] ;  /* 0x00019200ff0f7b82 */ /* 0x000e620000000800 */
[-CC-:B--2---:R-:W-:Y:S02]  /*0de0*/  SHF.R.U64 R27, R14, R20.reuse, R5.reuse ;  /* 0x000000140e1b7219 */ /* 0x184fe40000001205 */
[----:B------:R-:W-:-:S05]  /*0df0*/  SHF.R.U32.HI R5, RZ, R20, R5 ;  /* 0x00000014ff057219 */ /* 0x000fca0000011605 */
[----:B------:R-:W2:Y:S01]  /*0e00*/  LDC R21, c[0x0][0x638] ;  /* 0x00018e00ff157b82 */ /* 0x000ea20000000800 */
[-CC-:B---3--:R-:W-:Y:S02]  /*0e10*/  SHF.R.U64 R20, R27, R28.reuse, R5.reuse ;  /* 0x0000001c1b147219 */ /* 0x188fe40000001205 */
[-C--:B------:R-:W-:Y:S02]  /*0e20*/  SHF.L.U32 R3, R3, R28.reuse, RZ ;  /* 0x0000001c03037219 */ /* 0x080fe400000006ff */
[----:B------:R-:W-:Y:S01]  /*0e30*/  SHF.R.U32.HI R5, RZ, R28, R5 ;  /* 0x0000001cff057219 */ /* 0x000fe20000011605 */
[----:B------:R-:W-:Y:S01]  /*0e40*/  IMAD.MOV.U32 R4, RZ, RZ, R20 ;  /* 0x000000ffff047224 */ /* 0x000fe200078e0014 */
[----:B------:R-:W-:Y:S01]  /*0e50*/  LOP3.LUT R12, RZ, R3, RZ, 0x33, !PT ;  /* 0x00000003ff0c7212 */ /* 0x000fe200078e33ff */
[----:B------:R-:W3:Y:S01]  /*0e60*/  LDC R25, c[0x0][0x610] ;  /* 0x00018400ff197b82 */ /* 0x000ee20000000800 */
[----:B------:R-:W-:Y:S05]  /*0e70*/  @!P0 BRA `(.L_x_11) ;  /* 0x0000000000288947 */ /* 0x000fea0003800000 */
[----:B------:R-:W4:Y:S02]  /*0e80*/  LDC R3, c[0x0][0x64c] ;  /* 0x00019300ff037b82 */ /* 0x000f240000000800 */
[----:B----4-:R-:W-:-:S05]  /*0e90*/  IADD3 R3, P0, R20, R3, RZ ;  /* 0x0000000314037210 */ /* 0x010fca0007f1e0ff */
        /* <DEDUP_REMOVED lines=8> */
.L_x_11:
[----:B-1----:R-:W-:Y:S01]  /*0f20*/  SHF.R.U64 R4, R4, R15, R5 ;  /* 0x0000000f04047219 */ /* 0x002fe20000001205 */
[----:B0-----:R-:W-:Y:S01]  /*0f30*/  VIADD R5, R24, 0xffffffff ;  /* 0xffffffff18057836 */ /* 0x001fe20000000000 */
[----:B------:R-:W-:Y:S02]  /*0f40*/  SHF.L.U32 R3, R23, R28, RZ ;  /* 0x0000001c17037219 */ /* 0x000fe400000006ff */
[----:B------:R-:W-:Y:S01]  /*0f50*/  LOP3.LUT R12, R27, R12, RZ, 0xc0, !PT ;  /* 0x0000000c1b0c7212 */ /* 0x000fe200078ec0ff */
[----:B------:R-:W-:Y:S01]  /*0f60*/  IMAD.MOV R8, RZ, RZ, -R4 ;  /* 0x000000ffff087224 */ /* 0x000fe200078e0a04 */
[----:B------:R-:W-:Y:S02]  /*0f70*/  SEL R6, R6, R29, !P1 ;  /* 0x0000001d06067207 */ /* 0x000fe40004800000 */
[----:B------:R-:W-:Y:S01]  /*0f80*/  LOP3.LUT R5, R14, R5, RZ, 0xc0, !PT ;  /* 0x000000050e057212 */ /* 0x000fe200078ec0ff */
[----:B------:R-:W-:Y:S02]  /*0f90*/  IMAD R9, R3, R4, R12 ;  /* 0x0000000403097224 */ /* 0x000fe400078e020c */
[----:B--2---:R-:W-:-:S02]  /*0fa0*/  IMAD R3, R8, R21, R20 ;  /* 0x0000001508037224 */ /* 0x004fc400078e0214 */
[----:B---3--:R-:W-:Y:S02]  /*0fb0*/  IMAD R6, R9, R25, R6 ;  /* 0x0000001909067224 */ /* 0x008fe400078e0206 */
[----:B------:R-:W-:Y:S02]  /*0fc0*/  IMAD R83, R3, R24, R5 ;  /* 0x0000001803537224 */ /* 0x000fe400078e0205 */
[----:B------:R-:W-:-:S03]  /*0fd0*/  IMAD.MOV.U32 R4, RZ, RZ, 0x1 ;  /* 0x00000001ff047424 */ /* 0x000fc600078e00ff */
[----:B------:R-:W-:Y:S02]  /*0fe0*/  SEL R84, R83, R6, !P1 ;  /* 0x0000000653547207 */ /* 0x000fe40004800000 */
[----:B------:R-:W-:Y:S02]  /*0ff0*/  PRMT R3, R4, 0x7610, R3 ;  /* 0x0000761004037816 */ /* 0x000fe40000000003 */
[----:B------:R-:W-:-:S07]  /*1000*/  SEL R83, R6, R83, !P1 ;  /* 0x0000005306537207 */ /* 0x000fce0004800000 */
.L_x_9:
[----:B------:R-:W-:-:S08]  /*1010*/  NOP ;  /* 0x0000000000007918 */ /* 0x000fd00000000000 */
[----:B------:R-:W0:Y:S02]  /*1020*/  USETMAXREG.TRY_ALLOC.CTAPOOL UP0, 0xe8 ;  /* 0x000000e8000079c8 */ /* 0x000e240008000600 */
[----:B0-----:R-:W-:-:S13]  /*1030*/  PLOP3.LUT P0, PT, PT, PT, UP0, 0x80, 0x0 ;  /* 0x000000000000781c */ /* 0x001fda0003f0f008 */
[----:B------:R-:W-:Y:S05]  /*1040*/  @!P0 BRA `(.L_x_9) ;  /* 0xfffffffc00f08947 */ /* 0x000fea000383ffff */
[----:B------:R-:W-:Y:S01]  /*1050*/  ULDC.64 UR4, c[0x0][0x598] ;  /* 0x0001660000047ab9 */ /* 0x000fe20000000a00 */
[----:B------:R-:W-:Y:S01]  /*1060*/  ULDC.64 UR38, c[0x0][0x208] ;  /* 0x0000820000267ab9 */ /* 0x000fe20000000a00 */
[----:B------:R-:W-:-:S04]  /*1070*/  ISETP.NE.U32.AND P0, PT, RZ, UR4, PT ;  /* 0x00000004ff007c0c */ /* 0x000fc8000bf05070 */
[----:B------:R-:W-:-:S13]  /*1080*/  ISETP.NE.AND.EX P0, PT, RZ, UR5, PT, P0 ;  /* 0x00000005ff007c0c */ /* 0x000fda000bf05300 */
[----:B------:R-:W-:Y:S05]  /*1090*/  @!P0 BRA `(.L_x_12) ;  /* 0x00000000001c8947 */ /* 0x000fea0003800000 */
[----:B------:R-:W0:Y:S02]  /*10a0*/  LDC.64 R4, c[0x0][0x598] ;  /* 0x00016600ff047b82 */ /* 0x000e240000000a00 */
[----:B0-----:R-:W2:Y:S02]  /*10b0*/  LDG.E.64 R4, desc[UR38][R4.64] ;  /* 0x0000002604047981 */ /* 0x001ea4000c1e1b00 */
[----:B--2---:R-:W-:-:S04]  /*10c0*/  ISETP.NE.U32.AND P0, PT, R4, RZ, PT ;  /* 0x000000ff0400720c */ /* 0x004fc80003f05070 */
[----:B------:R-:W-:-:S13]  /*10d0*/  ISETP.NE.AND.EX P0, PT, R5, RZ, PT, P0 ;  /* 0x000000ff0500720c */ /* 0x000fda0003f05300 */
[----:B------:R-:W-:Y:S05]  /*10e0*/  @!P0 BRA `(.L_x_12) ;  /* 0x0000000000088947 */ /* 0x000fea0003800000 */
[----:B------:R0:W5:Y:S01]  /*10f0*/  LD.E R23, desc[UR38][R4.64] ;  /* 0x0000002604177980 */ /* 0x000162000c101900 */
[----:B------:R-:W-:Y:S05]  /*1100*/  BRA `(.L_x_13) ;  /* 0x0000000000247947 */ /* 0x000fea0003800000 */
.L_x_12:
[----:B------:R-:W-:Y:S02]  /*1110*/  ULDC.64 UR4, c[0x0][0x588] ;  /* 0x0001620000047ab9 */ /* 0x000fe40000000a00 */
[----:B------:R-:W-:-:S04]  /*1120*/  ISETP.NE.U32.AND P0, PT, RZ, UR4, PT ;  /* 0x00000004ff007c0c */ /* 0x000fc8000bf05070 */
[----:B------:R-:W-:-:S13]  /*1130*/  ISETP.NE.AND.EX P0, PT, RZ, UR5, PT, P0 ;  /* 0x00000005ff007c0c */ /* 0x000fda000bf05300 */
[----:B------:R-:W-:Y:S05]  /*1140*/  @!P0 BRA `(.L_x_14) ;  /* 0x00000000000c8947 */ /* 0x000fea0003800000 */
[----:B------:R-:W0:Y:S02]  /*1150*/  LDC.64 R4, c[0x0][0x588] ;  /* 0x00016200ff047b82 */ /* 0x000e240000000a00 */
[----:B0-----:R1:W5:Y:S01]  /*1160*/  LDG.E R23, desc[UR38][R4.64] ;  /* 0x0000002604177981 */ /* 0x001362000c1e1900 */
[----:B------:R-:W-:Y:S05]  /*1170*/  BRA `(.L_x_13) ;  /* 0x0000000000087947 */ /* 0x000fea0003800000 */
.L_x_14:
[----:B------:R-:W-:Y:S02]  /*1180*/  ULDC UR4, c[0x0][0x580] ;  /* 0x0001600000047ab9 */ /* 0x000fe40000000800 */
[----:B------:R-:W-:-:S07]  /*1190*/  IMAD.U32 R23, RZ, RZ, UR4 ;  /* 0x00000004ff177e24 */ /* 0x000fce000f8e00ff */
.L_x_13:
[----:B------:R-:W-:Y:S02]  /*11a0*/  ULDC.64 UR4, c[0x0][0x5a0] ;  /* 0x0001680000047ab9 */ /* 0x000fe40000000a00 */
[----:B------:R-:W-:-:S04]  /*11b0*/  ISETP.NE.U32.AND P0, PT, RZ, UR4, PT ;  /* 0x00000004ff007c0c */ /* 0x000fc8000bf05070 */
[----:B------:R-:W-:-:S13]  /*11c0*/  ISETP.NE.AND.EX P0, PT, RZ, UR5, PT, P0 ;  /* 0x00000005ff007c0c */ /* 0x000fda000bf05300 */
[----:B------:R-:W-:Y:S05]  /*11d0*/  @!P0 BRA `(.L_x_15) ;  /* 0x00000000001c8947 */ /* 0x000fea0003800000 */
[----:B01----:R-:W0:Y:S02]  /*11e0*/  LDC.64 R4, c[0x0][0x5a0] ;  /* 0x00016800ff047b82 */ /* 0x003e240000000a00 */
[----:B0-----:R-:W2:Y:S02]  /*11f0*/  LDG.E.64 R4, desc[UR38][R4.64] ;  /* 0x0000002604047981 */ /* 0x001ea4000c1e1b00 */
[----:B--2---:R-:W-:-:S04]  /*1200*/  ISETP.NE.U32.AND P0, PT, R4, RZ, PT ;  /* 0x000000ff0400720c */ /* 0x004fc80003f05070 */
[----:B------:R-:W-:-:S13]  /*1210*/  ISETP.NE.AND.EX P0, PT, R5, RZ, PT, P0 ;  /* 0x000000ff0500720c */ /* 0x000fda0003f05300 */
[----:B------:R-:W-:Y:S05]  /*1220*/  @!P0 BRA `(.L_x_15) ;  /* 0x0000000000088947 */ /* 0x000fea0003800000 */
[----:B------:R0:W5:Y:S01]  /*1230*/  LD.E R74, desc[UR38][R4.64] ;  /* 0x00000026044a7980 */ /* 0x000162000c101900 */
[----:B------:R-:W-:Y:S05]  /*1240*/  BRA `(.L_x_16) ;  /* 0x0000000000247947 */ /* 0x000fea0003800000 */
.L_x_15:
[----:B------:R-:W-:Y:S02]  /*1250*/  ULDC.64 UR4, c[0x0][0x590] ;  /* 0x0001640000047ab9 */ /* 0x000fe40000000a00 */
[----:B------:R-:W-:-:S04]  /*1260*/  ISETP.NE.U32.AND P0, PT, RZ, UR4, PT ;  /* 0x00000004ff007c0c */ /* 0x000fc8000bf05070 */
[----:B------:R-:W-:-:S13]  /*1270*/  ISETP.NE.AND.EX P0, PT, RZ, UR5, PT, P0 ;  /* 0x00000005ff007c0c */ /* 0x000fda000bf05300 */
[----:B------:R-:W-:Y:S05]  /*1280*/  @!P0 BRA `(.L_x_17) ;  /* 0x00000000000c8947 */ /* 0x000fea0003800000 */
[----:B------:R-:W2:Y:S02]  /*1290*/  LDC.64 R74, c[0x0][0x590] ;  /* 0x00016400ff4a7b82 */ /* 0x000ea40000000a00 */
[----:B--2---:R2:W5:Y:S01]  /*12a0*/  LDG.E R74, desc[UR38][R74.64] ;  /* 0x000000264a4a7981 */ /* 0x004562000c1e1900 */
[----:B------:R-:W-:Y:S05]  /*12b0*/  BRA `(.L_x_16) ;  /* 0x0000000000087947 */ /* 0x000fea0003800000 */
.L_x_17:
[----:B------:R-:W-:Y:S02]  /*12c0*/  ULDC UR4, c[0x0][0x584] ;  /* 0x0001610000047ab9 */ /* 0x000fe40000000800 */
[----:B------:R-:W-:-:S07]  /*12d0*/  IMAD.U32 R74, RZ, RZ, UR4 ;  /* 0x00000004ff4a7e24 */ /* 0x000fce000f8e00ff */
.L_x_16:
[----:B------:R-:W-:-:S13]  /*12e0*/  LOP3.LUT P0, RZ, R3, 0xff, RZ, 0xc0, !PT ;  /* 0x000000ff03ff7812 */ /* 0x000fda000780c0ff */
[----:B------:R-:W-:Y:S05]  /*12f0*/  @!P0 EXIT ;  /* 0x000000000000894d */ /* 0x000fea0003800000 */
[----:B------:R-:W3:Y:S01]  /*1300*/  LDC R76, c[0x0][0x658] ;  /* 0x00019600ff4c7b82 */ /* 0x000ee20000000800 */
[----:B------:R-:W-:Y:S01]  /*1310*/  ULDC.64 UR6, c[0x0][0x288] ;  /* 0x0000a20000067ab9 */ /* 0x000fe20000000a00 */
[----:B------:R-:W-:Y:S01]  /*1320*/  LOP3.LUT R7, R7, 0x1, RZ, 0xc0, !PT ;  /* 0x0000000107077812 */ /* 0x000fe200078ec0ff */
[----:B------:R-:W-:Y:S01]  /*1330*/  UIADD3 UR4, UR7, 0x3f, URZ ;  /* 0x0000003f07047890 */ /* 0x000fe2000fffe03f */
[----:B------:R-:W-:Y:S01]  /*1340*/  SHF.R.U32.HI R3, RZ, 0x2, R77 ;  /* 0x00000002ff037819 */ /* 0x000fe2000001164d */
[----:B01----:R-:W-:Y:S01]  /*1350*/  IMAD.U32 R4, RZ, RZ, UR6 ;  /* 0x00000006ff047e24 */ /* 0x003fe2000f8e00ff */
[----:B------:R-:W-:Y:S01]  /*1360*/  SHF.R.U32.HI R0, RZ, 0x1, R0 ;  /* 0x00000001ff007819 */ /* 0x000fe20000011600 */
[----:B------:R-:W-:Y:S01]  /*1370*/  USHF.R.S32.HI UR5, URZ, 0x1f, UR4 ;  /* 0x0000001f3f057899 */ /* 0x000fe20008011404 */
[----:B--2---:R-:W-:Y:S01]  /*1380*/  LOP3.LUT R75, R77, 0x3, RZ, 0xc0, !PT ;  /* 0x000000034d4b7812 */ /* 0x004fe200078ec0ff */
[----:B------:R-:W-:Y:S01]  /*1390*/  IMAD.SHL.U32 R72, R7, 0x40, RZ ;  /* 0x0000004007487824 */ /* 0x000fe200078e00ff */
[----:B------:R-:W-:Y:S01]  /*13a0*/  LOP3.LUT R3, R3, 0x7, RZ, 0xc0, !PT ;  /* 0x0000000703037812 */ /* 0x000fe200078ec0ff */
[----:B------:R-:W-:Y:S01]  /*13b0*/  ULEA.HI UR5, UR5, UR4, URZ, 0x6 ;  /* 0x0000000405057291 */ /* 0x000fe2000f8f303f */
[----:B------:R-:W-:Y:S01]  /*13c0*/  LOP3.LUT R0, R0, 0x30, RZ, 0xc0, !PT ;  /* 0x0000003000007812 */ /* 0x000fe200078ec0ff */
[----:B------:R-:W-:Y:S01]  /*13d0*/  IMAD R75, R75, -0x2, R4 ;  /* 0xfffffffe4b4b7824 */ /* 0x000fe200078e0204 */
[--C-:B------:R-:W-:Y:S01]  /*13e0*/  LOP3.LUT R72, R72, 0x40, R3.reuse, 0xe2, !PT ;  /* 0x0000004048487812 */ /* 0x100fe200078ee203 */
[----:B------:R-:W-:Y:S01]  /*13f0*/  USHF.R.S32.HI UR43, URZ, 0x6, UR5 ;  /* 0x000000063f2b7899 */ /* 0x000fe20008011405 */
[----:B------:R-:W-:Y:S01]  /*1400*/  IADD3 R4, RZ, -R0, -R3 ;  /* 0x80000000ff047210 */ /* 0x000fe20007ffe803 */
[----:B------:R-:W-:Y:S01]  /*1410*/  IMAD.MOV.U32 R3, RZ, RZ, -0x1 ;  /* 0xffffffffff037424 */ /* 0x000fe200078e00ff */
[----:B------:R-:W-:Y:S01]  /*1420*/  LOP3.LUT R78, R77, 0x80, RZ, 0xc0, !PT ;  /* 0x000000804d4e7812 */ /* 0x000fe200078ec0ff */
[----:B------:R-:W-:Y:S01]  /*1430*/  UISETP.LT.AND UP0, UPT, UR43, 0x1, UPT ;  /* 0x000000012b00788c */ /* 0x000fe2000bf01270 */
[----:B------:R-:W-:Y:S01]  /*1440*/  IMAD.MOV.U32 R5, RZ, RZ, 0x1 ;  /* 0x00000001ff057424 */ /* 0x000fe200078e00ff */
[----:B------:R-:W-:Y:S01]  /*1450*/  ULDC UR4, c[0x0][0x284] ;  /* 0x0000a10000047ab9 */ /* 0x000fe20000000800 */
[----:B------:R-:W-:Y:S01]  /*1460*/  IMAD R4, R7, -0x40, R4 ;  /* 0xffffffc007047824 */ /* 0x000fe200078e0204 */
[----:B------:R-:W-:Y:S01]  /*1470*/  USEL UR44, UR43, 0x1, UP0 ;  /* 0x000000012b2c7887 */ /* 0x000fe20008000000 */
[----:B---3--:R-:W-:Y:S01]  /*1480*/  SHF.L.U32 R3, R3, R76, RZ ;  /* 0x0000004c03037219 */ /* 0x008fe200000006ff */
[----:B------:R-:W-:Y:S01]  /*1490*/  IMAD.SHL.U32 R77, R77, 0x2, RZ ;  /* 0x000000024d4d7824 */ /* 0x000fe200078e00ff */
[----:B------:R-:W-:Y:S01]  /*14a0*/  LOP3.LUT R72, R72, R0, RZ, 0xfc, !PT ;  /* 0x0000000048487212 */ /* 0x000fe200078efcff */
[----:B------:R-:W-:Y:S01]  /*14b0*/  VIADD R80, R4, UR4 ;  /* 0x0000000404507c36 */ /* 0x000fe20008000000 */
[----:B------:R-:W-:Y:S01]  /*14c0*/  SHF.L.U32 R76, R5, R76, RZ ;  /* 0x0000004c054c7219 */ /* 0x000fe200000006ff */
[----:B------:R-:W-:Y:S01]  /*14d0*/  IMAD.MOV.U32 R73, RZ, RZ, RZ ;  /* 0x000000ffff497224 */ /* 0x000fe200078e00ff */
[----:B------:R-:W-:Y:S01]  /*14e0*/  SHF.R.U32.HI R78, RZ, 0x7, R78 ;  /* 0x00000007ff4e7819 */ /* 0x000fe2000001164e */
[----:B------:R-:W-:Y:S01]  /*14f0*/  UIADD3 UR44, UR43, -UR44, URZ ;  /* 0x8000002c2b2c7290 */ /* 0x000fe2000fffe03f */
[----:B------:R-:W-:Y:S01]  /*1500*/  LOP3.LUT R79, RZ, R3, RZ, 0x33, !PT ;  /* 0x00000003ff4f7212 */ /* 0x000fe200078e33ff */
[----:B------:R-:W-:Y:S01]  /*1510*/  UMOV UR40, URZ ;  /* 0x0000003f00287c82 */ /* 0x000fe20008000000 */
[----:B------:R-:W-:-:S09]  /*1520*/  UMOV UR41, URZ ;  /* 0x0000003f00297c82 */ /* 0x000fd20008000000 */
.L_x_135:
[----:B0-----:R-:W0:Y:S01]  /*1530*/  SHFL.IDX PT, R0, R78, RZ, 0x1f ;  /* 0x00001fff4e007589 */ /* 0x001e2200000e0000 */
[----:B-1----:R-:W1:Y:S01]  /*1540*/  S2UR UR7, SR_CgaCtaId ;  /* 0x00000000000779c3 */ /* 0x002e620000008800 */
[----:B------:R-:W-:Y:S01]  /*1550*/  UMOV UR6, 0x400 ;  /* 0x0000040000067882 */ /* 0x000fe20000000000 */
[----:B0-----:R-:W-:Y:S01]  /*1560*/  R2UR UR4, R0 ;  /* 0x00000000000472ca */ /* 0x001fe200000e0000 */
[----:B-1----:R-:W-:-:S12]  /*1570*/  ULEA UR6, UR7, UR6, 0x18 ;  /* 0x0000000607067291 */ /* 0x002fd8000f8ec03f */
[----:B------:R-:W-:-:S04]  /*1580*/  ULEA.HI UR5, UR4, UR4, URZ, 0x1 ;  /* 0x0000000404057291 */ /* 0x000fc8000f8f083f */
[----:B------:R-:W-:-:S04]  /*1590*/  ULOP3.LUT UR5, UR5, 0xffffe, URZ, 0xc0, !UPT ;  /* 0x000ffffe05057892 */ /* 0x000fc8000f8ec03f */
[----:B------:R-:W-:-:S03]  /*15a0*/  UIADD3 UR5, UR4, -UR5, URZ ;  /* 0x8000000504057290 */ /* 0x000fc6000fffe03f */
[----:B------:R-:W-:Y:S01]  /*15b0*/  ULDC UR4, c[0x0][0x28c] ;  /* 0x0000a30000047ab9 */ /* 0x000fe20000000800 */
[----:B------:R-:W-:Y:S01]  /*15c0*/  ULEA UR5, UR5, UR6, 0xc ;  /* 0x0000000605057291 */ /* 0x000fe2000f8e603f */
[----:B------:R-:W-:-:S03]  /*15d0*/  ISETP.LT.AND P0, PT, RZ, UR4, PT ;  /* 0x00000004ff007c0c */ /* 0x000fc6000bf01270 */
[----:B------:R-:W-:-:S04]  /*15e0*/  UIADD3 UR5, UR5, 0x180, URZ ;  /* 0x0000018005057890 */ /* 0x000fc8000fffe03f */
[----:B------:R-:W-:-:S04]  /*15f0*/  USHF.R.U32.HI UR5, URZ, 0x4, UR5 ;  /* 0x000000043f057899 */ /* 0x000fc80008011605 */
[----:B------:R-:W-:-:S04]  /*1600*/  ULOP3.LUT UR5, UR5, 0x3fff, URZ, 0xc0, !UPT ;  /* 0x00003fff05057892 */ /* 0x000fc8000f8ec03f */
[----:B------:R-:W-:Y:S01]  /*1610*/  ULOP3.LUT UR45, UR5, 0x10000, URZ, 0xfc, !UPT ;  /* 0x00010000052d7892 */ /* 0x000fe2000f8efc3f */
[----:B---34-:R-:W-:Y:S11]  /*1620*/  @P0 BRA `(.L_x_18) ;  /* 0x0000000000400947 */ /* 0x018ff60003800000 */
[----:B------:R-:W-:Y:S01]  /*1630*/  MOV R0, 0x0 ;  /* 0x0000000000007802 */ /* 0x000fe20000000f00 */
[----:B------:R-:W-:Y:S01]  /*1640*/  ULDC.64 UR4, c[0x4][0x68] ;  /* 0x01001a0000047ab9 */ /* 0x000fe20000000a00 */
[----:B------:R-:W-:Y:S01]  /*1650*/  ULDC.64 UR6, c[0x4][0x8] ;  /* 0x0100020000067ab9 */ /* 0x000fe20000000a00 */
[----:B------:R-:W-:Y:S01]  /*1660*/  IMAD.U32 R4, RZ, RZ, UR4 ;  /* 0x00000004ff047e24 */ /* 0x000fe2000f8e00ff */
[----:B------:R0:W1:Y:S01]  /*1670*/  LDC.64 R14, c[0x4][R0] ;  /* 0x01000000000e7b82 */ /* 0x0000620000000a00 */
[----:B------:R-:W-:Y:S01]  /*1680*/  IMAD.U32 R5, RZ, RZ, UR5 ;  /* 0x00000005ff057e24 */ /* 0x000fe2000f8e00ff */
[----:B------:R-:W-:Y:S01]  /*1690*/  ULDC.64 UR4, c[0x4][0x70] ;  /* 0x01001c0000047ab9 */ /* 0x000fe20000000a00 */
[----:B------:R-:W-:Y:S02]  /*16a0*/  IMAD.U32 R10, RZ, RZ, UR6 ;  /* 0x00000006ff0a7e24 */ /* 0x000fe4000f8e00ff */
[----:B------:R-:W-:Y:S02]  /*16b0*/  IMAD.U32 R6, RZ, RZ, UR4 ;  /* 0x00000004ff067e24 */ /* 0x000fe4000f8e00ff */
[----:B------:R-:W-:-:S02]  /*16c0*/  IMAD.U32 R7, RZ, RZ, UR5 ;  /* 0x00000005ff077e24 */ /* 0x000fc4000f8e00ff */
[----:B------:R-:W-:Y:S02]  /*16d0*/  IMAD.U32 R11, RZ, RZ, UR7 ;  /* 0x00000007ff0b7e24 */ /* 0x000fe4000f8e00ff */
[----:B------:R-:W-:Y:S02]  /*16e0*/  IMAD.MOV.U32 R8, RZ, RZ, 0x1e1 ;  /* 0x000001e1ff087424 */ /* 0x000fe400078e00ff */
[----:B------:R-:W-:Y:S02]  /*16f0*/  IMAD.MOV.U32 R12, RZ, RZ, 0x1 ;  /* 0x00000001ff0c7424 */ /* 0x000fe400078e00ff */
[----:B0-----:R-:W-:-:S07]  /*1700*/  IMAD.MOV.U32 R13, RZ, RZ, RZ ;  /* 0x000000ffff0d7224 */ /* 0x001fce00078e00ff */
[----:B------:R-:W-:-:S07]  /*1710*/  LEPC R20, `(.L_x_18) ;  /* 0x000000001014794e */ /* 0x000fce0000000000 */
[----:B-1---5:R-:W-:Y:S05]  /*1720*/  CALL.ABS.NOINC R14 ;  /* 0x000000000e007343 */ /* 0x022fea0003c00000 */
.L_x_18:
[----:B------:R-:W-:-:S04]  /*1730*/  LOP3.LUT R0, R18, 0x1, RZ, 0xfc, !PT ;  /* 0x0000000112007812 */ /* 0x000fc800078efcff */
[----:B------:R-:W-:-:S13]  /*1740*/  ISETP.NE.AND P0, PT, R0, 0x3, PT ;  /* 0x000000030000780c */ /* 0x000fda0003f05270 */
[----:B------:R-:W-:Y:S05]  /*1750*/  @!P0 BRA `(.L_x_19) ;  /* 0x0000000000048947 */ /* 0x000fea0003800000 */
[----:B------:R-:W-:Y:S01]  /*1760*/  BPT.TRAP 0x1 ;  /* 0x000000040000795c */ /* 0x000fe20000300000 */
.L_x_19:
[----:B------:R-:W0:Y:S01]  /*1770*/  S2UR UR5, SR_CgaCtaId ;  /* 0x00000000000579c3 */ /* 0x000e220000008800 */
[----:B------:R-:W-:Y:S01]  /*1780*/  UMOV UR4, 0x400 ;  /* 0x0000040000047882 */ /* 0x000fe20000000000 */
[----:B------:R-:W-:Y:S02]  /*1790*/  IMAD.U32 R0, RZ, RZ, UR40 ;  /* 0x00000028ff007e24 */ /* 0x000fe4000f8e00ff */
[----:B------:R-:W-:-:S03]  /*17a0*/  IMAD.U32 R3, RZ, RZ, UR41 ;  /* 0x00000029ff037e24 */ /* 0x000fc6000f8e00ff */
[----:B------:R-:W-:Y:S01]  /*17b0*/  SHF.L.U32 R0, R0, 0x1f, RZ ;  /* 0x0000001f00007819 */ /* 0x000fe200000006ff */
[----:B0-----:R-:W-:-:S06]  /*17c0*/  ULEA UR4, UR5, UR4, 0x18 ;  /* 0x0000000405047291 */ /* 0x001fcc000f8ec03f */
[----:B------:R-:W-:-:S04]  /*17d0*/  IMAD.U32 R6, RZ, RZ, UR4 ;  /* 0x00000004ff067e24 */ /* 0x000fc8000f8e00ff */
[----:B------:R-:W-:-:S04]  /*17e0*/  IMAD R3, R3, 0x8, R6 ;  /* 0x0000000803037824 */ /* 0x000fc800078e0206 */
[----:B------:R0:W1:Y:S01]  /*17f0*/  SYNCS.PHASECHK.TRANS64.TRYWAIT P1, [R3+URZ], R0 ;  /* 0x00000000030075a7 */ /* 0x000062000802017f */
[----:B------:R-:W-:Y:S05]  /*1800*/  @!P0 BRA `(.L_x_20) ;  /* 0x0000000000048947 */ /* 0x000fea0003800000 */
[----:B------:R-:W-:Y:S01]  /*1810*/  BPT.TRAP 0x1 ;  /* 0x000000040000795c */ /* 0x000fe20000300000 */
.L_x_20:
[----:B------:R-:W-:-:S05]  /*1820*/  IMAD.U32 R4, RZ, RZ, UR44 ;  /* 0x0000002cff047e24 */ /* 0x000fca000f8e00ff */
[----:B------:R-:W-:Y:S01]  /*1830*/  ISETP.GE.AND P2, PT, R4, 0x1, PT ;  /* 0x000000010400780c */ /* 0x000fe20003f46270 */
[----:B-1----:R-:W-:-:S12]  /*1840*/  @P1 BRA `(.L_x_21) ;  /* 0x0000000000081947 */ /* 0x002fd80003800000 */
[----:B------:R-:W1:Y:S02]  /*1850*/  SYNCS.PHASECHK.TRANS64.TRYWAIT P1, [R3+URZ], R0 ;  /* 0x00000000030075a7 */ /* 0x000e64000802017f */
[----:B-1----:R-:W-:Y:S05]  /*1860*/  @!P1 BRA `(.L_x_22) ;  /* 0x0000005400bc9947 */ /* 0x002fea0003800000 */
.L_x_21:
[----:B------:R-:W-:Y:S05]  /*1870*/  WARPSYNC.ALL ;  /* 0x0000000000007948 */ /* 0x000fea0003800000 */
[----:B------:R-:W-:Y:S01]  /*1880*/  R2UR UR4, R6 ;  /* 0x00000000060472ca */ /* 0x000fe200000e0000 */
[----:B------:R-:W-:Y:S01]  /*1890*/  ULEA UR5, UR41, UR45, 0xa ;  /* 0x0000002d29057291 */ /* 0x000fe2000f8e503f */
[----:B------:R-:W-:Y:S01]  /*18a0*/  WARPGROUP.ARRIVE ;  /* 0x00000000000079c5 */ /* 0x000fe20000000000 */
[----:B------:R-:W-:Y:S01]  /*18b0*/  UMOV UR9, 0x80000020 ;  /* 0x8000002000097882 */ /* 0x000fe20000000000 */
[----:B------:R-:W-:Y:S01]  /*18c0*/  UMOV UR11, 0x80000020 ;  /* 0x80000020000b7882 */ /* 0x000fe20000000000 */
[----:B------:R-:W-:Y:S01]  /*18d0*/  UMOV UR13, UR9 ;  /* 0x00000009000d7c82 */ /* 0x000fe20008000000 */
[----:B------:R-:W-:Y:S01]  /*18e0*/  UMOV UR15, 0x80000020 ;  /* 0x80000020000f7882 */ /* 0x000fe20000000000 */
[----:B------:R-:W-:Y:S01]  /*18f0*/  UMOV UR17, UR9 ;  /* 0x0000000900117c82 */ /* 0x000fe20008000000 */
[----:B------:R-:W-:Y:S01]  /*1900*/  UMOV UR8, UR5 ;  /* 0x0000000500087c82 */ /* 0x000fe20008000000 */
[----:B------:R-:W-:Y:S01]  /*1910*/  UMOV UR19, 0x80000020 ;  /* 0x8000002000137882 */ /* 0x000fe20000000000 */
[----:B------:R-:W-:Y:S01]  /*1920*/  UMOV UR12, UR8 ;  /* 0x00000008000c7c82 */ /* 0x000fe20008000000 */
[----:B------:R-:W-:Y:S01]  /*1930*/  UMOV UR16, UR8 ;  /* 0x0000000800107c82 */ /* 0x000fe20008000000 */
[----:B------:R-:W-:-:S02]  /*1940*/  UIADD3 UR6, UR5, 0x200, URZ ;  /* 0x0000020005067890 */ /* 0x000fc4000fffe03f */
[----:B------:R-:W-:-:S04]  /*1950*/  UIADD3 UR4, UR4, 0x2c180, URZ ;  /* 0x0002c18004047890 */ /* 0x000fc8000fffe03f */
[----:B------:R-:W-:-:S04]  /*1960*/  USHF.R.U32.HI UR4, URZ, 0x4, UR4 ;  /* 0x000000043f047899 */ /* 0x000fc80008011604 */
[----:B------:R-:W-:-:S04]  /*1970*/  ULOP3.LUT UR4, UR4, 0x3fff, URZ, 0xc0, !UPT ;  /* 0x00003fff04047892 */ /* 0x000fc8000f8ec03f */
[----:B------:R-:W-:-:S04]  /*1980*/  ULOP3.LUT UR4, UR4, 0x10000, URZ, 0xfc, !UPT ;  /* 0x0001000004047892 */ /* 0x000fc8000f8efc3f */
[----:B------:R-:W-:-:S04]  /*1990*/  UIMAD UR10, UR41, 0xc0, UR4 ;  /* 0x000000c0290a78a4 */ /* 0x000fc8000f8e0204 */
[----:B------:R-:W-:Y:S02]  /*19a0*/  UIADD3 UR14, UR10, 0x40, URZ ;  /* 0x000000400a0e7890 */ /* 0x000fe4000fffe03f */
[----:B------:R-:W-:-:S03]  /*19b0*/  UIADD3 UR18, UR10, 0x80, URZ ;  /* 0x000000800a127890 */ /* 0x000fc6000fffe03f */
[----:B------:R-:W-:Y:S01]  /*19c0*/  IGMMA.64x16x32.S8.S8 R64, gdesc[UR8], RZ, !UPT, gsb0 ;  /* 0x00600000084079f1 */ /* 0x000fe2000c0410ff */
[----:B------:R-:W-:Y:S01]  /*19d0*/  UIADD3 UR8, UR5, 0x2, URZ ;  /* 0x0000000205087890 */ /* 0x000fe2000fffe03f */
[----:B------:R-:W-:Y:S01]  /*19e0*/  UMOV UR9, 0x80000020 ;  /* 0x8000002000097882 */ /* 0x000fe20000000000 */
[----:B------:R-:W-:Y:S01]  /*19f0*/  UIADD3 UR5, UR5, 0x202, URZ ;  /* 0x0000020205057890 */ /* 0x000fe2000fffe03f */
[----:B------:R-:W-:Y:S02]  /*1a00*/  WARPGROUP.DEPBAR.LE gsb0, 0x0 ;  /* 0x00008000000079c5 */ /* 0x000fe40000010000 */
[----:B------:R-:W-:-:S06]  /*1a10*/  WARPGROUP.ARRIVE ;  /* 0x00000000000079c5 */ /* 0x000fcc0000000000 */
[----:B------:R-:W-:Y:S03]  /*1a20*/  IGMMA.64x16x32.S8.S8 R48, gdesc[UR12], RZ, !UPT, gsb0 ;  /* 0x006000000c3079f1 */ /* 0x000fe6000c0410ff */
[----:B------:R-:W-:Y:S02]  /*1a30*/  WARPGROUP.DEPBAR.LE gsb0, 0x0 ;  /* 0x00008000000079c5 */ /* 0x000fe40000010000 */
[----:B------:R-:W-:-:S06]  /*1a40*/  WARPGROUP.ARRIVE ;  /* 0x00000000000079c5 */ /* 0x000fcc0000000000 */
[----:B------:R-:W-:Y:S01]  /*1a50*/  IGMMA.64x16x32.S8.S8 R32, gdesc[UR16], RZ, !UPT, gsb0 ;  /* 0x00600000102079f1 */ /* 0x000fe2000c0410ff */
[----:B------:R-:W-:Y:S01]  /*1a60*/  UMOV UR16, UR6 ;  /* 0x0000000600107c82 */ /* 0x000fe20008000000 */
[----:B------:R-:W-:Y:S01]  /*1a70*/  UMOV UR17, 0x80000020 ;  /* 0x8000002000117882 */ /* 0x000fe20000000000 */
[----:B------:R-:W-:Y:S01]  /*1a80*/  UMOV UR12, UR16 ;  /* 0x00000010000c7c82 */ /* 0x000fe20008000000 */
[----:B------:R-:W-:Y:S01]  /*1a90*/  UMOV UR13, UR17 ;  /* 0x00000011000d7c82 */ /* 0x000fe20008000000 */
[----:B------:R-:W-:Y:S01]  /*1aa0*/  UIADD3 UR6, UR10, 0x2, URZ ;  /* 0x000000020a067890 */ /* 0x000fe2000fffe03f */
[----:B------:R-:W-:Y:S02]  /*1ab0*/  WARPGROUP.DEPBAR.LE gsb0, 0x0 ;  /* 0x00008000000079c5 */ /* 0x000fe40000010000 */
[----:B------:R-:W-:-:S06]  /*1ac0*/  WARPGROUP.ARRIVE ;  /* 0x00000000000079c5 */ /* 0x000fcc0000000000 */
[----:B------:R-:W-:Y:S01]  /*1ad0*/  IGMMA.64x16x32.S8.S8 R24, gdesc[UR16], RZ, !UPT, gsb0 ;  /* 0x00600000101879f1 */ /* 0x000fe2000c0410ff */
[----:B------:R-:W-:Y:S01]  /*1ae0*/  UMOV UR18, UR10 ;  /* 0x0000000a00127c82 */ /* 0x000fe20008000000 */
[----:B------:R-:W-:Y:S01]  /*1af0*/  UMOV UR19, UR11 ;  /* 0x0000000b00137c82 */ /* 0x000fe20008000000 */
[----:B------:R-:W-:Y:S01]  /*1b00*/  UMOV UR11, 0x80000020 ;  /* 0x80000020000b7882 */ /* 0x000fe20000000000 */
[----:B------:R-:W-:Y:S02]  /*1b10*/  WARPGROUP.DEPBAR.LE gsb0, 0x0 ;  /* 0x00008000000079c5 */ /* 0x000fe40000010000 */
[----:B------:R-:W-:-:S06]  /*1b20*/  WARPGROUP.ARRIVE ;  /* 0x00000000000079c5 */ /* 0x000fcc0000000000 */
[----:B------:R-:W-:Y:S01]  /*1b30*/  IGMMA.64x16x32.S8.S8 R40, gdesc[UR12], RZ, !UPT, gsb0 ;  /* 0x006000000c2879f1 */ /* 0x000fe2000c0410ff */
[----:B------:R-:W-:Y:S01]  /*1b40*/  UIADD3 UR14, UR10, 0x42, URZ ;  /* 0x000000420a0e7890 */ /* 0x000fe2000fffe03f */
[----:B------:R-:W-:Y:S01]  /*1b50*/  UMOV UR12, UR8 ;  /* 0x00000008000c7c82 */ /* 0x000fe20008000000 */
[----:B------:R-:W-:Y:S01]  /*1b60*/  UMOV UR13, UR9 ;  /* 0x00000009000d7c82 */ /* 0x000fe20008000000 */
[----:B------:R-:W-:Y:S01]  /*1b70*/  UMOV UR15, 0x80000020 ;  /* 0x80000020000f7882 */ /* 0x000fe20000000000 */
[----:B------:R-:W-:Y:S02]  /*1b80*/  WARPGROUP.DEPBAR.LE gsb0, 0x0 ;  /* 0x00008000000079c5 */ /* 0x000fe40000010000 */
[----:B------:R-:W-:-:S06]  /*1b90*/  WARPGROUP.ARRIVE ;  /* 0x00000000000079c5 */ /* 0x000fcc0000000000 */
[----:B------:R-:W-:Y:S01]  /*1ba0*/  IGMMA.64x16x32.S8.S8 R56, gdesc[UR16], RZ, !UPT, gsb0 ;  /* 0x00600000103879f1 */ /* 0x000fe2000c0410ff */
[----:B------:R-:W-:Y:S01]  /*1bb0*/  UIADD3 UR18, UR10, 0x82, URZ ;  /* 0x000000820a127890 */ /* 0x000fe2000fffe03f */
[----:B------:R-:W-:Y:S02]  /*1bc0*/  UMOV UR16, UR8 ;  /* 0x0000000800107c82 */ /* 0x000fe40008000000 */
[----:B------:R-:W-:Y:S01]  /*1bd0*/  UMOV UR10, UR6 ;  /* 0x00000006000a7c82 */ /* 0x000fe20008000000 */
[----:B------:R-:W-:Y:S01]  /*1be0*/  UMOV UR17, UR9 ;  /* 0x0000000900117c82 */ /* 0x000fe20008000000 */
[----:B------:R-:W-:Y:S01]  /*1bf0*/  UMOV UR19, 0x80000020 ;  /* 0x8000002000137882 */ /* 0x000fe20000000000 */
[----:B------:R-:W-:Y:S02]  /*1c00*/  WARPGROUP.DEPBAR.LE gsb0, 0x0 ;  /* 0x00008000000079c5 */ /* 0x000fe40000010000 */
[----:B------:R-:W-:-:S06]  /*1c10*/  WARPGROUP.ARRIVE ;  /* 0x00000000000079c5 */ /* 0x000fcc0000000000 */
[----:B------:R-:W-:Y:S03]  /*1c20*/  IGMMA.64x16x32.S8.S8 R64, gdesc[UR8], R64, gsb0 ;  /* 0x00600000084079f1 */ /* 0x000fe60008041040 */
[----:B------:R-:W-:Y:S02]  /*1c30*/  WARPGROUP.DEPBAR.LE gsb0, 0x0 ;  /* 0x00008000000079c5 */ /* 0x000fe40000010000 */
[----:B------:R-:W-:-:S06]  /*1c40*/  WARPGROUP.ARRIVE ;  /* 0x00000000000079c5 */ /* 0x000fcc0000000000 */
[----:B------:R-:W-:Y:S03]  /*1c50*/  IGMMA.64x16x32.S8.S8 R48, gdesc[UR12], R48, gsb0 ;  /* 0x006000000c3079f1 */ /* 0x000fe60008041030 */
[----:B------:R-:W-:Y:S02]  /*1c60*/  WARPGROUP.DEPBAR.LE gsb0, 0x0 ;  /* 0x00008000000079c5 */ /* 0x000fe40000010000 */
[----:B------:R-:W-:-:S06]  /*1c70*/  WARPGROUP.ARRIVE ;  /* 0x00000000000079c5 */ /* 0x000fcc0000000000 */
[----:B------:R-:W-:Y:S01]  /*1c80*/  IGMMA.64x16x32.S8.S8 R32, gdesc[UR16], R32, gsb0 ;  /* 0x00600000102079f1 */ /* 0x000fe20008041020 */
[----:B------:R-:W-:Y:S01]  /*1c90*/  UMOV UR16, UR5 ;  /* 0x0000000500107c82 */ /* 0x000fe20008000000 */
[----:B------:R-:W-:Y:S01]  /*1ca0*/  UMOV UR17, 0x80000020 ;  /* 0x8000002000117882 */ /* 0x000fe20000000000 */
[----:B------:R-:W-:Y:S01]  /*1cb0*/  UMOV UR12, UR16 ;  /* 0x00000010000c7c82 */ /* 0x000fe20008000000 */
[----:B------:R-:W-:Y:S01]  /*1cc0*/  UMOV UR13, UR17 ;  /* 0x00000011000d7c82 */ /* 0x000fe20008000000 */
[----:B------:R-:W-:Y:S01]  /*1cd0*/  UMOV UR8, UR16 ;  /* 0x0000001000087c82 */ /* 0x000fe20008000000 */
[----:B------:R-:W-:Y:S01]  /*1ce0*/  UMOV UR9, UR17 ;  /* 0x0000001100097c82 */ /* 0x000fe20008000000 */
        /* <DEDUP_REMOVED lines=8> */
[----:B------:R-:W-:Y:S03]  /*1d70*/  IGMMA.64x16x32.S8.S8 R56, gdesc[UR8], R56, gsb0 ;  /* 0x00600000083879f1 */ /* 0x000fe60008041038 */
[----:B------:R-:W-:Y:S02]  /*1d80*/  WARPGROUP.DEPBAR.LE gsb0, 0x0 ;  /* 0x00008000000079c5 */ /* 0x000fe40000010000 */
[----:B------:R-:W-:Y:S05]  /*1d90*/  @!P2 BRA `(.L_x_23) ;  /* 0x0000000400e0a947 */ /* 0x000fea0003800000 */
[----:B------:R-:W-:Y:S01]  /*1da0*/  UIADD3 UR5, UR41, 0x1, URZ ;  /* 0x0000000129057890 */ /* 0x000fe2000fffe03f */
[----:B01----:R-:W-:Y:S02]  /*1db0*/  IMAD.U32 R0, RZ, RZ, UR44 ;  /* 0x0000002cff007e24 */ /* 0x003fe4000f8e00ff */
[----:B------:R-:W-:Y:S01]  /*1dc0*/  IMAD.U32 R3, RZ, RZ, UR41 ;  /* 0x00000029ff037e24 */ /* 0x000fe2000f8e00ff */
[----:B------:R-:W-:-:S04]  /*1dd0*/  UISETP.NE.AND UP0, UPT, UR5, 0xb, UPT ;  /* 0x0000000b0500788c */ /* 0x000fc8000bf05270 */
[----:B------:R-:W-:Y:S02]  /*1de0*/  USEL UR6, URZ, 0x1, UP0 ;  /* 0x000000013f067887 */ /* 0x000fe40008000000 */
[----:B------:R-:W-:Y:S02]  /*1df0*/  USEL UR5, UR5, URZ, UP0 ;  /* 0x0000003f05057287 */ /* 0x000fe40008000000 */
[----:B------:R-:W-:-:S06]  /*1e00*/  ULOP3.LUT UR6, UR40, UR6, URZ, 0x3c, !UPT ;  /* 0x0000000628067292 */ /* 0x000fcc000f8e3c3f */
[----:B------:R-:W-:-:S07]  /*1e10*/  IMAD.U32 R7, RZ, RZ, UR6 ;  /* 0x00000006ff077e24 */ /* 0x000fce000f8e00ff */
.L_x_30:
[----:B------:R-:W-:Y:S05]  /*1e20*/  @!P0 BRA `(.L_x_24) ;  /* 0x0000000000048947 */ /* 0x000fea0003800000 */
[----:B------:R-:W-:Y:S01]  /*1e30*/  BPT.TRAP 0x1 ;  /* 0x000000040000795c */ /* 0x000fe20000300000 */
.L_x_24:
[----:B------:R-:W0:Y:S01]  /*1e40*/  S2UR UR7, SR_CgaCtaId ;  /* 0x00000000000779c3 */ /* 0x000e220000008800 */
[----:B------:R-:W-:Y:S01]  /*1e50*/  UMOV UR6, 0x400 ;  /* 0x0000040000067882 */ /* 0x000fe20000000000 */
[----:B------:R-:W-:Y:S01]  /*1e60*/  IMAD.U32 R5, RZ, RZ, UR5 ;  /* 0x00000005ff057e24 */ /* 0x000fe2000f8e00ff */
[----:B------:R-:W-:Y:S01]  /*1e70*/  SHF.L.U32 R4, R7, 0x1f, RZ ;  /* 0x0000001f07047819 */ /* 0x000fe200000006ff */
[----:B0-----:R-:W-:-:S06]  /*1e80*/  ULEA UR6, UR7, UR6, 0x18 ;  /* 0x0000000607067291 */ /* 0x001fcc000f8ec03f */
[----:B------:R-:W-:-:S04]  /*1e90*/  IMAD.U32 R6, RZ, RZ, UR6 ;  /* 0x00000006ff067e24 */ /* 0x000fc8000f8e00ff */
[----:B------:R-:W-:-:S04]  /*1ea0*/  IMAD R5, R5, 0x8, R6 ;  /* 0x0000000805057824 */ /* 0x000fc800078e0206 */
[----:B------:R0:W1:Y:S01]  /*1eb0*/  SYNCS.PHASECHK.TRANS64.TRYWAIT P1, [R5+URZ], R4 ;  /* 0x00000004050075a7 */ /* 0x000062000802017f */
[----:B------:R-:W-:Y:S05]  /*1ec0*/  @!P0 BRA `(.L_x_25) ;  /* 0x0000000000048947 */ /* 0x000fea0003800000 */
[----:B------:R-:W-:Y:S01]  /*1ed0*/  BPT.TRAP 0x1 ;  /* 0x000000040000795c */ /* 0x000fe20000300000 */
.L_x_25:
[----:B-1----:R-:W-:Y:S05]  /*1ee0*/  @P1 BRA `(.L_x_26) ;  /* 0x0000000000081947 */ /* 0x002fea0003800000 */
[----:B------:R-:W1:Y:S02]  /*1ef0*/  SYNCS.PHASECHK.TRANS64.TRYWAIT P1, [R5+URZ], R4 ;  /* 0x00000004050075a7 */ /* 0x000e64000802017f */
[----:B-1----:R-:W-:Y:S05]  /*1f00*/  @!P1 BRA `(.L_x_27) ;  /* 0x0000005000289947 */ /* 0x002fea0003800000 */
.L_x_26:
[----:B------:R-:W-:Y:S01]  /*1f10*/  ULEA UR6, UR5, UR45, 0xa ;  /* 0x0000002d05067291 */ /* 0x000fe2000f8e503f */
[----:B------:R-:W-:Y:S01]  /*1f20*/  WARPGROUP.ARRIVE ;  /* 0x00000000000079c5 */ /* 0x000fe20000000000 */
[----:B------:R-:W-:Y:S01]  /*1f30*/  UIMAD UR10, UR5, 0xc0, UR4 ;  /* 0x000000c0050a78a4 */ /* 0x000fe2000f8e0204 */
[----:B------:R-:W-:Y:S01]  /*1f40*/  UMOV UR9, 0x80000020 ;  /* 0x8000002000097882 */ /* 0x000fe20000000000 */
[----:B------:R-:W-:Y:S02]  /*1f50*/  UMOV UR11, 0x80000020 ;  /* 0x80000020000b7882 */ /* 0x000fe40000000000 */
[----:B------:R-:W-:Y:S01]  /*1f60*/  UIADD3 UR14, UR10, 0x40, URZ ;  /* 0x000000400a0e7890 */ /* 0x000fe2000fffe03f */
[----:B------:R-:W-:Y:S01]  /*1f70*/  UMOV UR8, UR6 ;  /* 0x0000000600087c82 */ /* 0x000fe20008000000 */
[----:B------:R-:W-:Y:S01]  /*1f80*/  UMOV UR13, UR9 ;  /* 0x00000009000d7c82 */ /* 0x000fe20008000000 */
[----:B------:R-:W-:Y:S02]  /*1f90*/  UMOV UR12, UR8 ;  /* 0x00000008000c7c82 */ /* 0x000fe40008000000 */
[----:B------:R-:W-:Y:S01]  /*1fa0*/  IGMMA.64x16x32.S8.S8 R64, gdesc[UR8], R64, gsb0 ;  /* 0x00600000084079f1 */ /* 0x000fe20008041040 */
[----:B------:R-:W-:Y:S01]  /*1fb0*/  UMOV UR15, 0x80000020 ;  /* 0x80000020000f7882 */ /* 0x000fe20000000000 */
[----:B------:R-:W-:Y:S01]  /*1fc0*/  UIADD3 UR18, UR10, 0x80, URZ ;  /* 0x000000800a127890 */ /* 0x000fe2000fffe03f */
[----:B------:R-:W-:Y:S01]  /*1fd0*/  UMOV UR16, UR8 ;  /* 0x0000000800107c82 */ /* 0x000fe20008000000 */
[----:B------:R-:W-:Y:S01]  /*1fe0*/  UMOV UR17, UR9 ;  /* 0x0000000900117c82 */ /* 0x000fe20008000000 */
[----:B------:R-:W-:Y:S01]  /*1ff0*/  UMOV UR19, 0x80000020 ;  /* 0x8000002000137882 */ /* 0x000fe20000000000 */
[----:B------:R-:W-:-:S02]  /*2000*/  UIADD3 UR7, UR6, 0x200, URZ ;  /* 0x0000020006077890 */ /* 0x000fc4000fffe03f */
[----:B------:R-:W-:Y:S01]  /*2010*/  UIADD3 UR8, UR6, 0x2, URZ ;  /* 0x0000000206087890 */ /* 0x000fe2000fffe03f */
[----:B------:R-:W-:Y:S01]  /*2020*/  UMOV UR9, 0x80000020 ;  /* 0x8000002000097882 */ /* 0x000fe20000000000 */
[----:B------:R-:W-:Y:S01]  /*2030*/  UIADD3 UR6, UR6, 0x202, URZ ;  /* 0x0000020206067890 */ /* 0x000fe2000fffe03f */
        /* <DEDUP_REMOVED lines=10> */
[----:B------:R-:W-:Y:S01]  /*20e0*/  UIADD3 UR7, UR10, 0x2, URZ ;  /* 0x000000020a077890 */ /* 0x000fe2000fffe03f */
[----:B------:R-:W-:Y:S02]  /*20f0*/  WARPGROUP.DEPBAR.LE gsb0, 0x0 ;  /* 0x00008000000079c5 */ /* 0x000fe40000010000 */
[----:B------:R-:W-:-:S06]  /*2100*/  WARPGROUP.ARRIVE ;  /* 0x00000000000079c5 */ /* 0x000fcc0000000000 */
[----:B------:R-:W-:Y:S01]  /*2110*/  IGMMA.64x16x32.S8.S8 R24, gdesc[UR16], R24, gsb0 ;  /* 0x00600000101879f1 */ /* 0x000fe20008041018 */
[----:B------:R-:W-:Y:S01]  /*2120*/  UMOV UR18, UR10 ;  /* 0x0000000a00127c82 */ /* 0x000fe20008000000 */
[----:B------:R-:W-:Y:S01]  /*2130*/  UMOV UR19, UR11 ;  /* 0x0000000b00137c82 */ /* 0x000fe20008000000 */
[----:B------:R-:W-:Y:S01]  /*2140*/  UMOV UR11, 0x80000020 ;  /* 0x80000020000b7882 */ /* 0x000fe20000000000 */
[----:B------:R-:W-:Y:S02]  /*2150*/  WARPGROUP.DEPBAR.LE gsb0, 0x0 ;  /* 0x00008000000079c5 */ /* 0x000fe40000010000 */
[----:B------:R-:W-:-:S06]  /*2160*/  WARPGROUP.ARRIVE ;  /* 0x00000000000079c5 */ /* 0x000fcc0000000000 */
[----:B------:R-:W-:Y:S01]  /*2170*/  IGMMA.64x16x32.S8.S8 R40, gdesc[UR12], R40, gsb0 ;  /* 0x006000000c2879f1 */ /* 0x000fe20008041028 */
[----:B------:R-:W-:Y:S01]  /*2180*/  UIADD3 UR14, UR10, 0x42, URZ ;  /* 0x000000420a0e7890 */ /* 0x000fe2000fffe03f */
[----:B------:R-:W-:Y:S01]  /*2190*/  UMOV UR12, UR8 ;  /* 0x00000008000c7c82 */ /* 0x000fe20008000000 */
[----:B------:R-:W-:Y:S01]  /*21a0*/  UMOV UR13, UR9 ;  /* 0x00000009000d7c82 */ /* 0x000fe20008000000 */
[----:B------:R-:W-:Y:S01]  /*21b0*/  UMOV UR15, 0x80000020 ;  /* 0x80000020000f7882 */ /* 0x000fe20000000000 */
[----:B------:R-:W-:Y:S02]  /*21c0*/  WARPGROUP.DEPBAR.LE gsb0, 0x0 ;  /* 0x00008000000079c5 */ /* 0x000fe40000010000 */
[----:B------:R-:W-:-:S06]  /*21d0*/  WARPGROUP.ARRIVE ;  /* 0x00000000000079c5 */ /* 0x000fcc0000000000 */
[----:B------:R-:W-:Y:S01]  /*21e0*/  IGMMA.64x16x32.S8.S8 R56, gdesc[UR16], R56, gsb0 ;  /* 0x00600000103879f1 */ /* 0x000fe20008041038 */
        /* <DEDUP_REMOVED lines=31> */
[----:B------:R-:W-:Y:S01]  /*23e0*/  BPT.TRAP 0x1 ;  /* 0x000000040000795c */ /* 0x000fe20000300000 */
.L_x_28:
[----:B------:R-:W-:-:S13]  /*23f0*/  ISETP.NE.AND P1, PT, R22, RZ, PT ;  /* 0x000000ff1600720c */ /* 0x000fda0003f25270 */
[----:B01----:R-:W-:-:S04]  /*2400*/  @P1 IMAD R4, R3, 0x8, R6 ;  /* 0x0000000803041824 */ /* 0x003fc800078e0206 */
[----:B------:R-:W-:-:S05]  /*2410*/  @P1 VIADD R4, R4, 0x58 ;  /* 0x0000005804041836 */ /* 0x000fca0000000000 */
[----:B------:R-:W-:-:S04]  /*2420*/  @P1 PRMT R4, R19, 0x654, R4 ;  /* 0x0000065413041816 */ /* 0x000fc80000000004 */
[----:B------:R0:W-:Y:S01]  /*2430*/  @P1 SYNCS.ARRIVE.TRANS64.RED.A1T0 RZ, [R4+URZ], RZ ;  /* 0x000000ff04ff19a7 */ /* 0x0001e2000810043f */
[----:B------:R-:W-:-:S13]  /*2440*/  ISETP.GT.U32.AND P1, PT, R18, 0x1, PT ;  /* 0x000000011200780c */ /* 0x000fda0003f24070 */
[----:B0-----:R-:W-:Y:S05]  /*2450*/  @P1 BRA `(.L_x_29) ;  /* 0x0000000000041947 */ /* 0x001fea0003800000 */
[----:B------:R-:W-:Y:S01]  /*2460*/  BPT.TRAP 0x1 ;  /* 0x000000040000795c */ /* 0x000fe20000300000 */
.L_x_29:
[----:B------:R-:W-:Y:S01]  /*2470*/  UIADD3 UR5, UR5, 0x1, URZ ;  /* 0x0000000105057890 */ /* 0x000fe2000fffe03f */
[C---:B------:R-:W-:Y:S01]  /*2480*/  ISETP.GT.AND P2, PT, R0.reuse, 0x1, PT ;  /* 0x000000010000780c */ /* 0x040fe20003f44270 */
[----:B------:R-:W-:Y:S02]  /*2490*/  VIADD R3, R3, 0x1 ;  /* 0x0000000103037836 */ /* 0x000fe40000000000 */
[----:B------:R-:W-:Y:S01]  /*24a0*/  UISETP.NE.AND UP0, UPT, UR5, 0xb, UPT ;  /* 0x0000000b0500788c */ /* 0x000fe2000bf05270 */
[----:B------:R-:W-:Y:S02]  /*24b0*/  VIADD R0, R0, 0xffffffff ;  /* 0xffffffff00007836 */ /* 0x000fe40000000000 */
[C---:B------:R-:W-:Y:S01]  /*24c0*/  ISETP.NE.AND P1, PT, R3.reuse, 0xb, PT ;  /* 0x0000000b0300780c */ /* 0x040fe20003f25270 */
[----:B------:R-:W-:Y:S02]  /*24d0*/  USEL UR6, URZ, 0x1, UP0 ;  /* 0x000000013f067887 */ /* 0x000fe40008000000 */
[----:B------:R-:W-:Y:S01]  /*24e0*/  USEL UR5, UR5, URZ, UP0 ;  /* 0x0000003f05057287 */ /* 0x000fe20008000000 */
[----:B------:R-:W-:-:S03]  /*24f0*/  SEL R3, R3, RZ, P1 ;  /* 0x000000ff03037207 */ /* 0x000fc60000800000 */
[----:B------:R-:W-:Y:S01]  /*2500*/  LOP3.LUT R7, R7, UR6, RZ, 0x3c, !PT ;  /* 0x0000000607077c12 */ /* 0x000fe2000f8e3cff */
[----:B------:R-:W-:Y:S07]  /*2510*/  @P2 BRA `(.L_x_30) ;  /* 0xfffffff800402947 */ /* 0x000fee000383ffff */
.L_x_23:
[----:B01----:R-:W0:Y:S02]  /*2520*/  LDC R0, c[0x0][0x28c] ;  /* 0x0000a300ff007b82 */ /* 0x003e240000000800 */
[----:B0-----:R-:W-:-:S13]  /*2530*/  ISETP.GE.AND P1, PT, R0, 0x1, PT ;  /* 0x000000010000780c */ /* 0x001fda0003f26270 */
[----:B------:R-:W-:Y:S05]  /*2540*/  @!P1 BRA `(.L_x_31) ;  /* 0x0000000000449947 */ /* 0x000fea0003800000 */
[----:B------:R-:W-:Y:S05]  /*2550*/  @!P0 BRA `(.L_x_32) ;  /* 0x0000000000048947 */ /* 0x000fea0003800000 */
[----:B------:R-:W-:Y:S01]  /*2560*/  BPT.TRAP 0x1 ;  /* 0x000000040000795c */ /* 0x000fe20000300000 */
.L_x_32:
[----:B------:R-:W-:-:S13]  /*2570*/  ISETP.NE.AND P0, PT, R22, RZ, PT ;  /* 0x000000ff1600720c */ /* 0x000fda0003f05270 */
[----:B------:R-:W-:-:S05]  /*2580*/  VOTEU.ANY UP0, P0 ;  /* 0x00000000003f7886 */ /* 0x000fca0000000100 */
[----:B------:R-:W-:-:S06]  /*2590*/  @UP0 UIADD3 UR4, UR44, UR41, URZ ;  /* 0x000000292c040290 */ /* 0x000fcc000fffe03f */
[----:B------:R-:W-:Y:S02]  /*25a0*/  IMAD.U32 R4, RZ, RZ, UR4 ;  /* 0x00000004ff047e24 */ /* 0x000fe4000f8e00ff */
[----:B------:R-:W-:Y:S02]  /*25b0*/  IMAD.U32 R3, RZ, RZ, UR4 ;  /* 0x00000004ff037e24 */ /* 0x000fe4000f8e00ff */
[----:B------:R-:W-:-:S05]  /*25c0*/  @P0 IMAD.WIDE.U32 R4, R4, -0x45d1745d, RZ ;  /* 0xba2e8ba304040825 */ /* 0x000fca00078e00ff */
[----:B------:R-:W-:-:S05]  /*25d0*/  @P0 SHF.R.U32.HI R0, RZ, 0x3, R5 ;  /* 0x00000003ff000819 */ /* 0x000fca0000011605 */
[----:B------:R-:W-:-:S04]  /*25e0*/  @P0 IMAD R0, R0, -0xb, R3 ;  /* 0xfffffff500000824 */ /* 0x000fc800078e0203 */
[----:B------:R-:W-:-:S04]  /*25f0*/  @P0 IMAD R0, R0, 0x8, R6 ;  /* 0x0000000800000824 */ /* 0x000fc800078e0206 */
[----:B------:R-:W-:-:S05]  /*2600*/  @P0 VIADD R0, R0, 0x58 ;  /* 0x0000005800000836 */ /* 0x000fca0000000000 */
[----:B------:R-:W-:-:S04]  /*2610*/  @P0 PRMT R0, R19, 0x654, R0 ;  /* 0x0000065413000816 */ /* 0x000fc80000000000 */
[----:B------:R0:W-:Y:S01]  /*2620*/  @P0 SYNCS.ARRIVE.TRANS64.RED.A1T0 RZ, [R0+URZ], RZ ;  /* 0x000000ff00ff09a7 */ /* 0x0001e2000810043f */
[----:B------:R-:W-:-:S13]  /*2630*/  ISETP.GT.U32.AND P0, PT, R18, 0x1, PT ;  /* 0x000000011200780c */ /* 0x000fda0003f04070 */
[----:B0-----:R-:W-:Y:S05]  /*2640*/  @P0 BRA `(.L_x_31) ;  /* 0x0000000000040947 */ /* 0x001fea0003800000 */
[----:B------:R-:W-:Y:S01]  /*2650*/  BPT.TRAP 0x1 ;  /* 0x000000040000795c */ /* 0x000fe20000300000 */
.L_x_31:
[----:B------:R-:W-:Y:S01]  /*2660*/  UISETP.GE.U32.AND UP1, UPT, UR43, 0xb, UPT ;  /* 0x0000000b2b00788c */ /* 0x000fe2000bf26070 */
[----:B------:R-:W-:Y:S01]  /*2670*/  IMAD R84, R84, 0x30, RZ ;  /* 0x0000003054547824 */ /* 0x000fe200078e02ff */
[----:B------:R-:W-:Y:S01]  /*2680*/  UIADD3 UR41, UR43, UR41, URZ ;  /* 0x000000292b297290 */ /* 0x000fe2000fffe03f */
[----:B------:R-:W-:Y:S01]  /*2690*/  IMAD.SHL.U32 R3, R83, 0x100, RZ ;  /* 0x0000010053037824 */ /* 0x000fe200078e00ff */
[----:B------:R-:W-:Y:S01]  /*26a0*/  ULDC UR7, c[0x0][0x288] ;  /* 0x0000a20000077ab9 */ /* 0x000fe20000000800 */
[----:B------:R-:W-:Y:S01]  /*26b0*/  IMAD.MOV.U32 R0, RZ, RZ, -0x1 ;  /* 0xffffffffff007424 */ /* 0x000fe200078e00ff */
[----:B------:R-:W-:Y:S01]  /*26c0*/  UISETP.GT.U32.AND UP0, UPT, UR41, 0xa, UPT ;  /* 0x0000000a2900788c */ /* 0x000fe2000bf04070 */
[----:B------:R-:W-:-:S03]  /*26d0*/  ISETP.GE.AND P0, PT, R84, UR7, PT ;  /* 0x0000000754007c0c */ /* 0x000fc6000bf06270 */
[----:B------:R-:W-:Y:S02]  /*26e0*/  UISETP.LT.U32.AND UP0, UPT, UR43, 0xb, UP0 ;  /* 0x0000000b2b00788c */ /* 0x000fe40008701070 */
[----:B------:R-:W-:Y:S02]  /*26f0*/  @UP1 UIMAD.WIDE.U32 UR4, UR41, -0x45d1745d, URZ ;  /* 0xba2e8ba3290418a5 */ /* 0x000fe4000f8e003f */
[----:B------:R-:W-:Y:S02]  /*2700*/  USEL UR6, URZ, 0x1, !UP0 ;  /* 0x000000013f067887 */ /* 0x000fe4000c000000 */
[----:B------:R-:W-:Y:S02]  /*2710*/  @UP1 USHF.R.U32.HI UR4, URZ, 0x3, UR5 ;  /* 0x000000033f041899 */ /* 0x000fe40008011605 */
[----:B------:R-:W-:Y:S01]  /*2720*/  ULOP3.LUT UR40, UR40, UR6, URZ, 0x3c, !UPT ;  /* 0x0000000628287292 */ /* 0x000fe2000f8e3c3f */
[----:B------:R-:W-:Y:S02]  /*2730*/  ULDC UR5, c[0x0][0x284] ;  /* 0x0000a10000057ab9 */ /* 0x000fe40000000800 */
[----:B------:R-:W-:Y:S01]  /*2740*/  ISETP.GE.OR P0, PT, R3, UR5, P0 ;  /* 0x0000000503007c0c */ /* 0x000fe20008706670 */
[----:B------:R-:W-:-:S12]  /*2750*/  @UP1 ULOP3.LUT UR40, UR40, 0x1, UR4, 0x78, !UPT ;  /* 0x0000000128281892 */ /* 0x000fd8000f8e7804 */
[----:B------:R-:W-:Y:S05]  /*2760*/  @P0 BRA `(.L_x_33) ;  /* 0x0000002800200947 */ /* 0x000fea0003800000 */
[----:B------:R-:W0:Y:S01]  /*2770*/  LDC.64 R10, c[0x0][0x5c8] ;  /* 0x00017200ff0a7b82 */ /* 0x000e220000000a00 */
[----:B------:R-:W-:Y:S01]  /*2780*/  SHF.R.S32.HI R14, RZ, 0x1f, R82 ;  /* 0x0000001fff0e7819 */ /* 0x000fe20000011452 */
[----:B------:R-:W-:Y:S01]  /*2790*/  ULDC.64 UR4, c[0x0][0x5d0] ;  /* 0x0001740000047ab9 */ /* 0x000fe20000000a00 */
[----:B------:R-:W-:Y:S01]  /*27a0*/  LOP3.LUT R12, R84, 0x6, R77, 0xf8, !PT ;  /* 0x00000006540c7812 */ /* 0x000fe200078ef84d */
[----:B------:R-:W-:Y:S01]  /*27b0*/  IMAD.WIDE R20, R83, 0x100, R72 ;  /* 0x0000010053147825 */ /* 0x000fe200078e0248 */
[----:B------:R-:W-:Y:S02]  /*27c0*/  BSSY B0, `(.L_x_33) ;  /* 0x0000282000007945 */ /* 0x000fe40003800000 */
[----:B------:R-:W-:Y:S01]  /*27d0*/  SHF.R.S32.HI R13, RZ, 0x1f, R12 ;  /* 0x0000001fff0d7819 */ /* 0x000fe2000001140c */
[----:B------:R-:W-:Y:S02]  /*27e0*/  IMAD R5, R14, UR4, RZ ;  /* 0x000000040e057c24 */ /* 0x000fe4000f8e02ff */
[----:B------:R-:W-:-:S02]  /*27f0*/  IMAD.IADD R90, R80, 0x1, -R3 ;  /* 0x00000001505a7824 */ /* 0x000fc400078e0a03 */
[C---:B------:R-:W-:Y:S02]  /*2800*/  IMAD R7, R82.reuse, UR5, R5 ;  /* 0x0000000552077c24 */ /* 0x040fe4000f8e0205 */
[----:B------:R-:W-:Y:S01]  /*2810*/  IMAD.WIDE.U32 R4, R82, UR4, R12 ;  /* 0x0000000452047c25 */ /* 0x000fe2000f8e000c */
[----:B------:R-:W-:-:S03]  /*2820*/  ULDC.64 UR4, c[0x0][0x5c0] ;  /* 0x0001700000047ab9 */ /* 0x000fc60000000a00 */
[----:B------:R-:W-:Y:S02]  /*2830*/  IMAD.IADD R5, R5, 0x1, R7 ;  /* 0x0000000105057824 */ /* 0x000fe400078e0207 */
[----:B------:R-:W-:Y:S02]  /*2840*/  IMAD.IADD R3, R75, 0x1, -R84 ;  /* 0x000000014b037824 */ /* 0x000fe400078e0a54 */
[-C--:B0-----:R-:W-:Y:S01]  /*2850*/  IMAD R6, R21, R10.reuse, RZ ;  /* 0x0000000a15067224 */ /* 0x081fe200078e02ff */
[----:B------:R-:W-:Y:S01]  /*2860*/  SHF.L.U64.HI R15, R10, 0x3, R11 ;  /* 0x000000030a0f7819 */ /* 0x000fe2000001020b */
[----:B------:R-:W-:-:S04]  /*2870*/  IMAD.WIDE.U32 R4, R20, R10, R4 ;  /* 0x0000000a14047225 */ /* 0x000fc800078e0004 */
[----:B------:R-:W-:Y:S01]  /*2880*/  IMAD R7, R20, R11, R6 ;  /* 0x0000000b14077224 */ /* 0x000fe200078e0206 */
[----:B------:R-:W-:Y:S01]  /*2890*/  IADD3 R4, P0, R4, UR4, RZ ;  /* 0x0000000404047c10 */ /* 0x000fe2000ff1e0ff */
[----:B------:R-:W-:Y:S02]  /*28a0*/  IMAD.SHL.U32 R9, R10, 0x8, RZ ;  /* 0x000000080a097824 */ /* 0x000fe400078e00ff */
[----:B------:R-:W-:Y:S01]  /*28b0*/  IMAD R83, R11, 0x78, RZ ;  /* 0x000000780b537824 */ /* 0x000fe200078e02ff */
[----:B------:R-:W-:Y:S02]  /*28c0*/  IADD3.X R5, R5, UR5, R7, P0, !PT ;  /* 0x0000000505057c10 */ /* 0x000fe400087fe407 */
[----:B------:R-:W-:-:S05]  /*28d0*/  IADD3 R6, P0, R9, R4, RZ ;  /* 0x0000000409067210 */ /* 0x000fca0007f1e0ff */
[----:B------:R-:W-:Y:S01]  /*28e0*/  IMAD.X R7, R15, 0x1, R5, P0 ;  /* 0x000000010f077824 */ /* 0x000fe200000e0605 */
[----:B-----5:R-:W-:Y:S01]  /*28f0*/  ISETP.NE.AND P0, PT, R74, RZ, PT ;  /* 0x000000ff4a00720c */ /* 0x020fe20003f05270 */
[----:B------:R-:W-:-:S04]  /*2900*/  IMAD.WIDE.U32 R10, R10, 0x78, R6 ;  /* 0x000000780a0a7825 */ /* 0x000fc800078e0006 */
[----:B------:R-:W-:Y:S01]  /*2910*/  IMAD.IADD R11, R11, 0x1, R83 ;  /* 0x000000010b0b7824 */ /* 0x000fe200078e0253 */
[----:B------:R-:W-:-:S05]  /*2920*/  IADD3 R8, P1, R9, R10, RZ ;  /* 0x0000000a09087210 */ /* 0x000fca0007f3e0ff */
[----:B------:R-:W-:Y:S02]  /*2930*/  IMAD.X R9, R15, 0x1, R11, P1 ;  /* 0x000000010f097824 */ /* 0x000fe400008e060b */
[----:B------:R-:W-:Y:S06]  /*2940*/  @!P0 BRA `(.L_x_34) ;  /* 0x0000001c00548947 */ /* 0x000fec0003800000 */
[----:B------:R-:W0:Y:S01]  /*2950*/  LDC.64 R92, c[0x0][0x5b0] ;  /* 0x00016c00ff5c7b82 */ /* 0x000e220000000a00 */
[----:B------:R-:W-:Y:S01]  /*2960*/  ULDC.64 UR4, c[0x0][0x5b8] ;  /* 0x00016e0000047ab9 */ /* 0x000fe20000000a00 */
[----:B------:R-:W-:Y:S01]  /*2970*/  ISETP.GE.AND P3, PT, R90, 0x1, PT ;  /* 0x000000015a00780c */ /* 0x000fe20003f66270 */
[----:B------:R-:W-:Y:S01]  /*2980*/  IMAD R15, R14, UR4, RZ ;  /* 0x000000040e0f7c24 */ /* 0x000fe2000f8e02ff */
[----:B------:R-:W-:Y:S01]  /*2990*/  BSSY B1, `(.L_x_35) ;  /* 0x000000e000017945 */ /* 0x000fe20003800000 */
[C---:B------:R-:W-:Y:S01]  /*29a0*/  IMAD.WIDE.U32 R86, R82.reuse, UR4, R12 ;  /* 0x0000000452567c25 */ /* 0x040fe2000f8e000c */
[----:B------:R-:W-:Y:S02]  /*29b0*/  ISETP.LT.OR P1, PT, R3, 0x1, !P3 ;  /* 0x000000010300780c */ /* 0x000fe40005f21670 */
[----:B------:R-:W1:Y:S01]  /*29c0*/  LDC.64 R94, c[0x0][0x5a8] ;  /* 0x00016a00ff5e7b82 */ /* 0x000e620000000a00 */
[----:B------:R-:W-:Y:S02]  /*29d0*/  IMAD R15, R82, UR5, R15 ;  /* 0x00000005520f7c24 */ /* 0x000fe4000f8e020f */
[----:B------:R-:W-:-:S02]  /*29e0*/  IMAD.MOV.U32 R82, RZ, RZ, R86 ;  /* 0x000000ffff527224 */ /* 0x000fc400078e0056 */
[----:B------:R-:W-:Y:S02]  /*29f0*/  IMAD.IADD R83, R87, 0x1, R15 ;  /* 0x0000000157537824 */ /* 0x000fe400078e020f */
[-C--:B0-----:R-:W-:Y:S02]  /*2a00*/  IMAD R14, R21, R92.reuse, RZ ;  /* 0x0000005c150e7224 */ /* 0x081fe400078e02ff */
[----:B------:R-:W-:-:S04]  /*2a10*/  IMAD.WIDE.U32 R12, R20, R92, R82 ;  /* 0x0000005c140c7225 */ /* 0x000fc800078e0052 */
[----:B------:R-:W-:Y:S01]  /*2a20*/  IMAD R91, R20, R93, R14 ;  /* 0x0000005d145b7224 */ /* 0x000fe200078e020e */
[----:B-1----:R-:W-:-:S04]  /*2a30*/  IADD3 R12, P0, R12, R94, RZ ;  /* 0x0000005e0c0c7210 */ /* 0x002fc80007f1e0ff */
[----:B------:R-:W-:Y:S01]  /*2a40*/  IADD3.X R13, R95, R13, R91, P0, !PT ;  /* 0x0000000d5f0d7210 */ /* 0x000fe200007fe45b */
[----:B------:R-:W-:Y:S08]  /*2a50*/  @P1 BRA `(.L_x_36) ;  /* 0x0000000000041947 */ /* 0x000ff00003800000 */
[----:B------:R0:W5:Y:S02]  /*2a60*/  LDG.E.U8 R81, desc[UR38][R12.64] ;  /* 0x000000260c517981 */ /* 0x000164000c1e1100 */
.L_x_36:
[----:B------:R-:W-:Y:S05]  /*2a70*/  BSYNC B1 ;  /* 0x0000000000017941 */ /* 0x000fea0003800000 */
.L_x_35:
[----:B-----5:R-:W-:Y:S01]  /*2a80*/  LOP3.LUT R14, R81, 0xffff, RZ, 0xc0, !PT ;  /* 0x0000ffff510e7812 */ /* 0x020fe200078ec0ff */
[----:B------:R-:W-:Y:S01]  /*2a90*/  IMAD.SHL.U32 R84, R92, 0x8, RZ ;  /* 0x000000085c547824 */ /* 0x000fe200078e00ff */
[----:B------:R-:W-:Y:S01]  /*2aa0*/  ISETP.LT.OR P4, PT, R3, 0x2, !P3 ;  /* 0x000000020300780c */ /* 0x000fe20005f81670 */
[----:B------:R-:W-:Y:S01]  /*2ab0*/  BSSY B1, `(.L_x_37) ;  /* 0x000000b000017945 */ /* 0x000fe20003800000 */
[----:B------:R-:W-:Y:S02]  /*2ac0*/  PRMT R15, R14, 0x8880, RZ ;  /* 0x000088800e0f7816 */ /* 0x000fe400000000ff */
[----:B------:R-:W-:-:S03]  /*2ad0*/  SHF.L.U64.HI R85, R92, 0x3, R93 ;  /* 0x000000035c557819 */ /* 0x000fc6000001025d */
[----:B------:R-:W-:Y:S02]  /*2ae0*/  IMAD R88, R15, R74, RZ ;  /* 0x0000004a0f587224 */ /* 0x000fe400078e02ff */
[----:B------:R-:W-:-:S04]  /*2af0*/  IMAD.WIDE.U32 R14, R20, R92, R84 ;  /* 0x0000005c140e7225 */ /* 0x000fc800078e0054 */
[----:B------:R-:W-:-:S05]  /*2b00*/  @!P1 IMAD R89, R64, R23, R88 ;  /* 0x0000001740599224 */ /* 0x000fca00078e0258 */
[----:B------:R1:W-:Y:S01]  /*2b10*/  @!P1 STG.E.U8 desc[UR38][R4.64], R89 ;  /* 0x0000005904009986 */ /* 0x0003e2000c101126 */
[----:B------:R-:W-:Y:S05]  /*2b20*/  @P4 BRA `(.L_x_38) ;  /* 0x00000000000c4947 */ /* 0x000fea0003800000 */
[----:B------:R-:W1:Y:S02]  /*2b30*/  LDG.E.U8 R81, desc[UR38][R12.64+0x1] ;  /* 0x000001260c517981 */ /* 0x000e64000c1e1100 */
[----:B-1----:R-:W-:-:S05]  /*2b40*/  PRMT R89, R81, 0x8880, RZ ;  /* 0x0000888051597816 */ /* 0x002fca00000000ff */
[----:B------:R-:W-:-:S07]  /*2b50*/  IMAD R88, R89, R74, RZ ;  /* 0x0000004a59587224 */ /* 0x000fce00078e02ff */
.L_x_38:
[----:B------:R-:W-:Y:S05]  /*2b60*/  BSYNC B1 ;  /* 0x0000000000017941 */ /* 0x000fea0003800000 */
.L_x_37:
[----:B------:R-:W-:Y:S01]  /*2b70*/  @!P4 IMAD R65, R65, R23, R88 ;  /* 0x000000174141c224 */ /* 0x000fe200078e0258 */
[----:B------:R-:W-:Y:S01]  /*2b80*/  ISETP.GE.AND P0, PT, R90, 0x9, PT ;  /* 0x000000095a00780c */ /* 0x000fe20003f06270 */
[----:B------:R-:W-:Y:S01]  /*2b90*/  IMAD.IADD R15, R91, 0x1, R15 ;  /* 0x000000015b0f7824 */ /* 0x000fe200078e020f */
[----:B------:R-:W-:Y:S01]  /*2ba0*/  IADD3 R14, P1, P2, R86, R94, R14 ;  /* 0x0000005e560e7210 */ /* 0x000fe20007a3e00e */
[----:B------:R-:W-:Y:S01]  /*2bb0*/  BSSY B1, `(.L_x_39) ;  /* 0x000000b000017945 */ /* 0x000fe20003800000 */
[----:B------:R2:W-:Y:S01]  /*2bc0*/  @!P4 STG.E.U8 desc[UR38][R4.64+0x1], R65 ;  /* 0x000001410400c986 */ /* 0x0005e2000c101126 */
[----:B------:R-:W-:Y:S02]  /*2bd0*/  ISETP.LT.OR P4, PT, R3, 0x1, !P0 ;  /* 0x000000010300780c */ /* 0x000fe40004781670 */
[----:B------:R-:W-:Y:S02]  /*2be0*/  IADD3.X R15, R83, R95, R15, P1, P2 ;  /* 0x0000005f530f7210 */ /* 0x000fe40000fe440f */
[----:B-1----:R-:W-:-:S02]  /*2bf0*/  IADD3 R89, P5, R20, 0x80, RZ ;  /* 0x0000008014597810 */ /* 0x002fc40007fbe0ff */
[C---:B------:R-:W-:Y:S02]  /*2c00*/  ISETP.LT.OR P1, PT, R3.reuse, 0x2, !P0 ;  /* 0x000000020300780c */ /* 0x040fe40004721670 */
[----:B------:R-:W-:-:S05]  /*2c10*/  ISETP.LT.OR P2, PT, R3, 0x9, !P3 ;  /* 0x000000090300780c */ /* 0x000fca0005f41670 */
[----:B--2---:R-:W-:Y:S08]  /*2c20*/  @P4 BRA `(.L_x_40) ;  /* 0x00000000000c4947 */ /* 0x004ff00003800000 */
[----:B------:R-:W2:Y:S02]  /*2c30*/  LDG.E.U8 R81, desc[UR38][R14.64] ;  /* 0x000000260e517981 */ /* 0x000ea4000c1e1100 */
[----:B--2---:R-:W-:-:S05]  /*2c40*/  PRMT R65, R81, 0x8880, RZ ;  /* 0x0000888051417816 */ /* 0x004fca00000000ff */
[----:B------:R-:W-:-:S07]  /*2c50*/  IMAD R88, R65, R74, RZ ;  /* 0x0000004a41587224 */ /* 0x000fce00078e02ff */
.L_x_40:
[----:B------:R-:W-:Y:S05]  /*2c60*/  BSYNC B1 ;  /* 0x0000000000017941 */ /* 0x000fea0003800000 */
.L_x_39:
[----:B------:R-:W-:Y:S01]  /*2c70*/  @!P4 IMAD R65, R66, R23, R88 ;  /* 0x000000174241c224 */ /* 0x000fe200078e0258 */
[----:B------:R-:W-:Y:S04]  /*2c80*/  BSSY B1, `(.L_x_41) ;  /* 0x0000006000017945 */ /* 0x000fe80003800000 */
[----:B------:R1:W-:Y:S01]  /*2c90*/  @!P4 STG.E.U8 desc[UR38][R6.64], R65 ;  /* 0x000000410600c986 */ /* 0x0003e2000c101126 */
[----:B------:R-:W-:Y:S05]  /*2ca0*/  @P1 BRA `(.L_x_42) ;  /* 0x00000000000c1947 */ /* 0x000fea0003800000 */
[----:B------:R-:W1:Y:S02]  /*2cb0*/  LDG.E.U8 R81, desc[UR38][R14.64+0x1] ;  /* 0x000001260e517981 */ /* 0x000e64000c1e1100 */
[----:B-1----:R-:W-:-:S05]  /*2cc0*/  PRMT R65, R81, 0x8880, RZ ;  /* 0x0000888051417816 */ /* 0x002fca00000000ff */
[----:B------:R-:W-:-:S07]  /*2cd0*/  IMAD R88, R65, R74, RZ ;  /* 0x0000004a41587224 */ /* 0x000fce00078e02ff */
.L_x_42:
[----:B------:R-:W-:Y:S05]  /*2ce0*/  BSYNC B1 ;  /* 0x0000000000017941 */ /* 0x000fea0003800000 */
.L_x_41:
[----:B------:R-:W-:Y:S01]  /*2cf0*/  @!P1 IMAD R67, R67, R23, R88 ;  /* 0x0000001743439224 */ /* 0x000fe200078e0258 */
[----:B------:R-:W-:Y:S04]  /*2d00*/  BSSY B1, `(.L_x_43) ;  /* 0x0000006000017945 */ /* 0x000fe80003800000 */
[----:B------:R2:W-:Y:S01]  /*2d10*/  @!P1 STG.E.U8 desc[UR38][R6.64+0x1], R67 ;  /* 0x0000014306009986 */ /* 0x0005e2000c101126 */
[----:B------:R-:W-:Y:S05]  /*2d20*/  @P2 BRA `(.L_x_44) ;  /* 0x00000000000c2947 */ /* 0x000fea0003800000 */
[----:B------:R-:W1:Y:S02]  /*2d30*/  LDG.E.U8 R81, desc[UR38][R12.64+0x8] ;  /* 0x000008260c517981 */ /* 0x000e64000c1e1100 */
[----:B-1----:R-:W-:-:S05]  /*2d40*/  PRMT R65, R81, 0x8880, RZ ;  /* 0x0000888051417816 */ /* 0x002fca00000000ff */
[----:B------:R-:W-:-:S07]  /*2d50*/  IMAD R88, R65, R74, RZ ;  /* 0x0000004a41587224 */ /* 0x000fce00078e02ff */
.L_x_44:
[----:B------:R-:W-:Y:S05]  /*2d60*/  BSYNC B1 ;  /* 0x0000000000017941 */ /* 0x000fea0003800000 */
.L_x_43:
[----:B------:R-:W-:Y:S01]  /*2d70*/  ISETP.LT.OR P1, PT, R3, 0xa, !P3 ;  /* 0x0000000a0300780c */ /* 0x000fe20005f21670 */
[----:B--2---:R-:W-:Y:S01]  /*2d80*/  @!P2 IMAD R67, R68, R23, R88 ;  /* 0x000000174443a224 */ /* 0x004fe200078e0258 */
[----:B------:R-:W-:Y:S01]  /*2d90*/  BSSY B1, `(.L_x_45) ;  /* 0x000000b000017945 */ /* 0x000fe20003800000 */
[----:B-1----:R-:W-:-:S03]  /*2da0*/  IMAD.WIDE.U32 R64, R89, R92, R82 ;  /* 0x0000005c59407225 */ /* 0x002fc600078e0052 */
[----:B------:R1:W-:Y:S01]  /*2db0*/  @!P2 STG.E.U8 desc[UR38][R4.64+0x8], R67 ;  /* 0x000008430400a986 */ /* 0x0003e2000c101126 */
[----:B------:R-:W-:Y:S01]  /*2dc0*/  IMAD.X R21, RZ, RZ, R21, P5 ;  /* 0x000000ffff157224 */ /* 0x000fe200028e0615 */
[C---:B------:R-:W-:Y:S02]  /*2dd0*/  ISETP.LT.OR P5, PT, R3.reuse, 0x9, !P0 ;  /* 0x000000090300780c */ /* 0x040fe400047a1670 */
[----:B------:R-:W-:Y:S02]  /*2de0*/  ISETP.LT.OR P2, PT, R3, 0xa, !P0 ;  /* 0x0000000a0300780c */ /* 0x000fe40004741670 */
[----:B------:R-:W-:Y:S01]  /*2df0*/  IADD3 R20, P4, R64, R94, RZ ;  /* 0x0000005e40147210 */ /* 0x000fe20007f9e0ff */
[----:B------:R-:W-:-:S12]  /*2e00*/  @P1 BRA `(.L_x_46) ;  /* 0x00000000000c1947 */ /* 0x000fd80003800000 */
[----:B------:R-:W1:Y:S02]  /*2e10*/  LDG.E.U8 R81, desc[UR38][R12.64+0x9] ;  /* 0x000009260c517981 */ /* 0x000e64000c1e1100 */
[----:B-1----:R-:W-:-:S05]  /*2e20*/  PRMT R67, R81, 0x8880, RZ ;  /* 0x0000888051437816 */ /* 0x002fca00000000ff */
[----:B------:R-:W-:-:S07]  /*2e30*/  IMAD R88, R67, R74, RZ ;  /* 0x0000004a43587224 */ /* 0x000fce00078e02ff */
.L_x_46:
[----:B------:R-:W-:Y:S05]  /*2e40*/  BSYNC B1 ;  /* 0x0000000000017941 */ /* 0x000fea0003800000 */
.L_x_45:
[----:B------:R-:W-:Y:S01]  /*2e50*/  @!P1 IMAD R69, R69, R23, R88 ;  /* 0x0000001745459224 */ /* 0x000fe200078e0258 */
[----:B------:R-:W-:Y:S01]  /*2e60*/  BSSY B1, `(.L_x_47) ;  /* 0x0000007000017945 */ /* 0x000fe20003800000 */
[----:B------:R-:W-:-:S03]  /*2e70*/  IMAD R66, R21, R92, RZ ;  /* 0x0000005c15427224 */ /* 0x000fc600078e02ff */
[----:B------:R2:W-:Y:S01]  /*2e80*/  @!P1 STG.E.U8 desc[UR38][R4.64+0x9], R69 ;  /* 0x0000094504009986 */ /* 0x0005e2000c101126 */
[----:B------:R-:W-:Y:S05]  /*2e90*/  @P5 BRA `(.L_x_48) ;  /* 0x00000000000c5947 */ /* 0x000fea0003800000 */
[----:B------:R-:W1:Y:S02]  /*2ea0*/  LDG.E.U8 R81, desc[UR38][R14.64+0x8] ;  /* 0x000008260e517981 */ /* 0x000e64000c1e1100 */
[----:B-1----:R-:W-:-:S05]  /*2eb0*/  PRMT R67, R81, 0x8880, RZ ;  /* 0x0000888051437816 */ /* 0x002fca00000000ff */
[----:B------:R-:W-:-:S07]  /*2ec0*/  IMAD R88, R67, R74, RZ ;  /* 0x0000004a43587224 */ /* 0x000fce00078e02ff */
.L_x_48:
[----:B------:R-:W-:Y:S05]  /*2ed0*/  BSYNC B1 ;  /* 0x0000000000017941 */ /* 0x000fea0003800000 */
.L_x_47:
[----:B-1----:R-:W-:Y:S01]  /*2ee0*/  @!P5 IMAD R67, R70, R23, R88 ;  /* 0x000000174643d224 */ /* 0x002fe200078e0258 */
[----:B------:R-:W-:Y:S01]  /*2ef0*/  BSSY B1, `(.L_x_49) ;  /* 0x0000007000017945 */ /* 0x000fe20003800000 */
[----:B--2---:R-:W-:-:S03]  /*2f00*/  IMAD R69, R89, R93, R66 ;  /* 0x0000005d59457224 */ /* 0x004fc600078e0242 */
[----:B------:R1:W-:Y:S01]  /*2f10*/  @!P5 STG.E.U8 desc[UR38][R6.64+0x8], R67 ;  /* 0x000008430600d986 */ /* 0x0003e2000c101126 */
[----:B------:R-:W-:Y:S05]  /*2f20*/  @P2 BRA `(.L_x_50) ;  /* 0x00000000000c2947 */ /* 0x000fea0003800000 */
[----:B------:R-:W1:Y:S02]  /*2f30*/  LDG.E.U8 R81, desc[UR38][R14.64+0x9] ;  /* 0x000009260e517981 */ /* 0x000e64000c1e1100 */
[----:B-1----:R-:W-:-:S05]  /*2f40*/  PRMT R67, R81, 0x8880, RZ ;  /* 0x0000888051437816 */ /* 0x002fca00000000ff */
[----:B------:R-:W-:-:S07]  /*2f50*/  IMAD R88, R67, R74, RZ ;  /* 0x0000004a43587224 */ /* 0x000fce00078e02ff */
.L_x_50:
[----:B------:R-:W-:Y:S05]  /*2f60*/  BSYNC B1 ;  /* 0x0000000000017941 */ /* 0x000fea0003800000 */
.L_x_49:
[----:B------:R-:W-:Y:S01]  /*2f70*/  ISETP.GE.AND P1, PT, R90, 0x81, PT ;  /* 0x000000815a00780c */ /* 0x000fe20003f26270 */
[----:B------:R-:W-:Y:S01]  /*2f80*/  @!P2 IMAD R71, R71, R23, R88 ;  /* 0x000000174747a224 */ /* 0x000fe200078e0258 */
[----:B------:R-:W-:Y:S01]  /*2f90*/  IADD3.X R21, R95, R65, R69, P4, !PT ;  /* 0x000000415f157210 */ /* 0x000fe200027fe445 */
[----:B------:R-:W-:Y:S01]  /*2fa0*/  IMAD.WIDE.U32 R84, R89, R92, R84 ;  /* 0x0000005c59547225 */ /* 0x000fe200078e0054 */
[----:B------:R-:W-:Y:S01]  /*2fb0*/  ISETP.LT.OR P4, PT, R3, 0x1, !P1 ;  /* 0x000000010300780c */ /* 0x000fe20004f81670 */
[----:B------:R-:W-:Y:S01]  /*2fc0*/  BSSY B1, `(.L_x_51) ;  /* 0x0000008000017945 */ /* 0x000fe20003800000 */
[----:B------:R2:W-:Y:S01]  /*2fd0*/  @!P2 STG.E.U8 desc[UR38][R6.64+0x9], R71 ;  /* 0x000009470600a986 */ /* 0x0005e2000c101126 */
[----:B------:R-:W-:Y:S01]  /*2fe0*/  IADD3 R64, P2, P5, R86, R94, R84 ;  /* 0x0000005e56407210 */ /* 0x000fe20007d5e054 */
[----:B------:R-:W-:-:S09]  /*2ff0*/  IMAD.IADD R84, R69, 0x1, R85 ;  /* 0x0000000145547824 */ /* 0x000fd200078e0255 */
[----:B------:R-:W-:Y:S05]  /*3000*/  @P4 BRA `(.L_x_52) ;  /* 0x00000000000c4947 */ /* 0x000fea0003800000 */
[----:B------:R-:W1:Y:S02]  /*3010*/  LDG.E.U8 R81, desc[UR38][R20.64] ;  /* 0x0000002614517981 */ /* 0x000e64000c1e1100 */
[----:B-1----:R-:W-:-:S05]  /*3020*/  PRMT R67, R81, 0x8880, RZ ;  /* 0x0000888051437816 */ /* 0x002fca00000000ff */
[----:B------:R-:W-:-:S07]  /*3030*/  IMAD R88, R67, R74, RZ ;  /* 0x0000004a43587224 */ /* 0x000fce00078e02ff */
.L_x_52:
[----:B------:R-:W-:Y:S05]  /*3040*/  BSYNC B1 ;  /* 0x0000000000017941 */ /* 0x000fea0003800000 */
.L_x_51:
[----:B-1----:R-:W-:Y:S01]  /*3050*/  @!P4 IMAD R67, R56, R23, R88 ;  /* 0x000000173843c224 */ /* 0x002fe200078e0258 */
[----:B------:R-:W-:Y:S01]  /*3060*/  IADD3.X R65, R83, R95, R84, P2, P5 ;  /* 0x0000005f53417210 */ /* 0x000fe200017ea454 */
[----:B------:R-:W-:Y:S01]  /*3070*/  BSSY B1, `(.L_x_53) ;  /* 0x0000009000017945 */ /* 0x000fe20003800000 */
[----:B------:R-:W-:Y:S02]  /*3080*/  ISETP.GE.AND P2, PT, R90, 0x89, PT ;  /* 0x000000895a00780c */ /* 0x000fe40003f46270 */
[----:B------:R1:W-:Y:S01]  /*3090*/  @!P4 STG.E.U8 desc[UR38][R10.64], R67 ;  /* 0x000000430a00c986 */ /* 0x0003e2000c101126 */
[C---:B------:R-:W-:Y:S02]  /*30a0*/  ISETP.LT.OR P4, PT, R3.reuse, 0x2, !P1 ;  /* 0x000000020300780c */ /* 0x040fe40004f81670 */
[----:B------:R-:W-:-:S11]  /*30b0*/  ISETP.LT.OR P5, PT, R3, 0x1, !P2 ;  /* 0x000000010300780c */ /* 0x000fd600057a1670 */
[----:B-1----:R-:W-:Y:S05]  /*30c0*/  @P4 BRA `(.L_x_54) ;  /* 0x00000000000c4947 */ /* 0x002fea0003800000 */
[----:B------:R-:W3:Y:S02]  /*30d0*/  LDG.E.U8 R81, desc[UR38][R20.64+0x1] ;  /* 0x0000012614517981 */ /* 0x000ee4000c1e1100 */
[----:B---3--:R-:W-:-:S05]  /*30e0*/  PRMT R67, R81, 0x8880, RZ ;  /* 0x0000888051437816 */ /* 0x008fca00000000ff */
[----:B------:R-:W-:-:S07]  /*30f0*/  IMAD R88, R67, R74, RZ ;  /* 0x0000004a43587224 */ /* 0x000fce00078e02ff */
.L_x_54:
[----:B------:R-:W-:Y:S05]  /*3100*/  BSYNC B1 ;  /* 0x0000000000017941 */ /* 0x000fea0003800000 */
.L_x_53:
[----:B------:R-:W-:Y:S01]  /*3110*/  @!P4 IMAD R57, R57, R23, R88 ;  /* 0x000000173939c224 */ /* 0x000fe200078e0258 */
[----:B------:R-:W-:Y:S04]  /*3120*/  BSSY B1, `(.L_x_55) ;  /* 0x0000006000017945 */ /* 0x000fe80003800000 */
[----:B------:R1:W-:Y:S01]  /*3130*/  @!P4 STG.E.U8 desc[UR38][R10.64+0x1], R57 ;  /* 0x000001390a00c986 */ /* 0x0003e2000c101126 */
[----:B------:R-:W-:Y:S05]  /*3140*/  @P5 BRA `(.L_x_56) ;  /* 0x00000000000c5947 */ /* 0x000fea0003800000 */
[----:B------:R-:W1:Y:S02]  /*3150*/  LDG.E.U8 R81, desc[UR38][R64.64] ;  /* 0x0000002640517981 */ /* 0x000e64000c1e1100 */
[----:B-1----:R-:W-:-:S05]  /*3160*/  PRMT R57, R81, 0x8880, RZ ;  /* 0x0000888051397816 */ /* 0x002fca00000000ff */
[----:B------:R-:W-:-:S07]  /*3170*/  IMAD R88, R57, R74, RZ ;  /* 0x0000004a39587224 */ /* 0x000fce00078e02ff */
.L_x_56:
[----:B------:R-:W-:Y:S05]  /*3180*/  BSYNC B1 ;  /* 0x0000000000017941 */ /* 0x000fea0003800000 */
.L_x_55:
[C---:B------:R-:W-:Y:S01]  /*3190*/  ISETP.LT.OR P4, PT, R3.reuse, 0x2, !P2 ;  /* 0x000000020300780c */ /* 0x040fe20005781670 */
[----:B-1----:R-:W-:Y:S01]  /*31a0*/  @!P5 IMAD R57, R58, R23, R88 ;  /* 0x000000173a39d224 */ /* 0x002fe200078e0258 */
[----:B------:R-:W-:Y:S04]  /*31b0*/  BSSY B1, `(.L_x_57) ;  /* 0x0000007000017945 */ /* 0x000fe80003800000 */
[----:B------:R1:W-:Y:S01]  /*31c0*/  @!P5 STG.E.U8 desc[UR38][R8.64], R57 ;  /* 0x000000390800d986 */ /* 0x0003e2000c101126 */
[----:B------:R-:W-:-:S06]  /*31d0*/  ISETP.LT.OR P5, PT, R3, 0x9, !P1 ;  /* 0x000000090300780c */ /* 0x000fcc0004fa1670 */
[----:B------:R-:W-:Y:S07]  /*31e0*/  @P4 BRA `(.L_x_58) ;  /* 0x00000000000c4947 */ /* 0x000fee0003800000 */
[----:B------:R-:W1:Y:S02]  /*31f0*/  LDG.E.U8 R81, desc[UR38][R64.64+0x1] ;  /* 0x0000012640517981 */ /* 0x000e64000c1e1100 */
[----:B-1----:R-:W-:-:S05]  /*3200*/  PRMT R57, R81, 0x8880, RZ ;  /* 0x0000888051397816 */ /* 0x002fca00000000ff */
[----:B------:R-:W-:-:S07]  /*3210*/  IMAD R88, R57, R74, RZ ;  /* 0x0000004a39587224 */ /* 0x000fce00078e02ff */
.L_x_58:
[----:B------:R-:W-:Y:S05]  /*3220*/  BSYNC B1 ;  /* 0x0000000000017941 */ /* 0x000fea0003800000 */
.L_x_57:
[----:B------:R-:W-:Y:S01]  /*3230*/  @!P4 IMAD R59, R59, R23, R88 ;  /* 0x000000173b3bc224 */ /* 0x000fe200078e0258 */
[----:B------:R-:W-:Y:S04]  /*3240*/  BSSY B1, `(.L_x_59) ;  /* 0x0000006000017945 */ /* 0x000fe80003800000 */
[----:B------:R3:W-:Y:S01]  /*3250*/  @!P4 STG.E.U8 desc[UR38][R8.64+0x1], R59 ;  /* 0x0000013b0800c986 */ /* 0x0007e2000c101126 */
[----:B------:R-:W-:Y:S05]  /*3260*/  @P5 BRA `(.L_x_60) ;  /* 0x00000000000c5947 */ /* 0x000fea0003800000 */
[----:B------:R-:W1:Y:S02]  /*3270*/  LDG.E.U8 R81, desc[UR38][R20.64+0x8] ;  /* 0x0000082614517981 */ /* 0x000e64000c1e1100 */
[----:B-1----:R-:W-:-:S05]  /*3280*/  PRMT R57, R81, 0x8880, RZ ;  /* 0x0000888051397816 */ /* 0x002fca00000000ff */
[----:B------:R-:W-:-:S07]  /*3290*/  IMAD R88, R57, R74, RZ ;  /* 0x0000004a39587224 */ /* 0x000fce00078e02ff */
.L_x_60:
[----:B------:R-:W-:Y:S05]  /*32a0*/  BSYNC B1 ;  /* 0x0000000000017941 */ /* 0x000fea0003800000 */
.L_x_59:
        /* <DEDUP_REMOVED lines=9> */
.L_x_62:
[----:B------:R-:W-:Y:S05]  /*3340*/  BSYNC B1 ;  /* 0x0000000000017941 */ /* 0x000fea0003800000 */
.L_x_61:
[----:B------:R-:W-:Y:S01]  /*3350*/  @!P4 IMAD R61, R61, R23, R88 ;  /* 0x000000173d3dc224 */ /* 0x000fe200078e0258 */
[----:B------:R-:W-:Y:S04]  /*3360*/  BSSY B1, `(.L_x_63) ;  /* 0x0000006000017945 */ /* 0x000fe80003800000 */
[----:B------:R4:W-:Y:S01]  /*3370*/  @!P4 STG.E.U8 desc[UR38][R10.64+0x9], R61 ;  /* 0x0000093d0a00c986 */ /* 0x0009e2000c101126 */
[----:B------:R-:W-:Y:S05]  /*3380*/  @P5 BRA `(.L_x_64) ;  /* 0x00000000000c5947 */ /* 0x000fea0003800000 */
[----:B------:R-:W1:Y:S02]  /*3390*/  LDG.E.U8 R81, desc[UR38][R64.64+0x8] ;  /* 0x0000082640517981 */ /* 0x000e64000c1e1100 */
[----:B-1----:R-:W-:-:S05]  /*33a0*/  PRMT R57, R81, 0x8880, RZ ;  /* 0x0000888051397816 */ /* 0x002fca00000000ff */
[----:B------:R-:W-:-:S07]  /*33b0*/  IMAD R88, R57, R74, RZ ;  /* 0x0000004a39587224 */ /* 0x000fce00078e02ff */
.L_x_64:
[----:B------:R-:W-:Y:S05]  /*33c0*/  BSYNC B1 ;  /* 0x0000000000017941 */ /* 0x000fea0003800000 */
.L_x_63:
        /* <DEDUP_REMOVED lines=9> */
.L_x_66:
[----:B------:R-:W-:Y:S05]  /*3460*/  BSYNC B1 ;  /* 0x0000000000017941 */ /* 0x000fea0003800000 */
.L_x_65:
[----:B------:R-:W-:Y:S01]  /*3470*/  @!P4 IMAD R63, R63, R23, R88 ;  /* 0x000000173f3fc224 */ /* 0x000fe200078e0258 */
[----:B------:R-:W-:Y:S04]  /*3480*/  BSSY B1, `(.L_x_67) ;  /* 0x0000006000017945 */ /* 0x000fe80003800000 */
[----:B------:R0:W-:Y:S01]  /*3490*/  @!P4 STG.E.U8 desc[UR38][R8.64+0x9], R63 ;  /* 0x0000093f0800c986 */ /* 0x0001e2000c101126 */
[----:B------:R-:W-:Y:S05]  /*34a0*/  @P5 BRA `(.L_x_68) ;  /* 0x00000000000c5947 */ /* 0x000fea0003800000 */
[----:B------:R-:W1:Y:S02]  /*34b0*/  LDG.E.U8 R81, desc[UR38][R12.64+0x10] ;  /* 0x000010260c517981 */ /* 0x000e64000c1e1100 */
[----:B-1----:R-:W-:-:S05]  /*34c0*/  PRMT R57, R81, 0x8880, RZ ;  /* 0x0000888051397816 */ /* 0x002fca00000000ff */
[----:B------:R-:W-:-:S07]  /*34d0*/  IMAD R88, R57, R74, RZ ;  /* 0x0000004a39587224 */ /* 0x000fce00078e02ff */
.L_x_68:
[----:B------:R-:W-:Y:S05]  /*34e0*/  BSYNC B1 ;  /* 0x0000000000017941 */ /* 0x000fea0003800000 */
.L_x_67:
        /* <DEDUP_REMOVED lines=9> */
.L_x_70:
[----:B------:R-:W-:Y:S05]  /*3580*/  BSYNC B1 ;  /* 0x0000000000017941 */ /* 0x000fea0003800000 */
.L_x_69:
[----:B------:R-:W-:Y:S01]  /*3590*/  @!P4 IMAD R49, R49, R23, R88 ;  /* 0x000000173131c224 */ /* 0x000fe200078e0258 */
[----:B------:R-:W-:Y:S04]  /*35a0*/  BSSY B1, `(.L_x_71) ;  /* 0x0000006000017945 */ /* 0x000fe80003800000 */
[----:B------:R0:W-:Y:S01]  /*35b0*/  @!P4 STG.E.U8 desc[UR38][R4.64+0x11], R49 ;  /* 0x000011310400c986 */ /* 0x0001e2000c101126 */
[----:B------:R-:W-:Y:S05]  /*35c0*/  @P5 BRA `(.L_x_72) ;  /* 0x00000000000c5947 */ /* 0x000fea0003800000 */
[----:B------:R-:W0:Y:S02]  /*35d0*/  LDG.E.U8 R81, desc[UR38][R14.64+0x10] ;  /* 0x000010260e517981 */ /* 0x000e24000c1e1100 */
[----:B0-----:R-:W-:-:S05]  /*35e0*/  PRMT R49, R81, 0x8880, RZ ;  /* 0x0000888051317816 */ /* 0x001fca00000000ff */
[----:B------:R-:W-:-:S07]  /*35f0*/  IMAD R88, R49, R74, RZ ;  /* 0x0000004a31587224 */ /* 0x000fce00078e02ff */
.L_x_72:
[----:B------:R-:W-:Y:S05]  /*3600*/  BSYNC B1 ;  /* 0x0000000000017941 */ /* 0x000fea0003800000 */
.L_x_71:
[C---:B------:R-:W-:Y:S01]  /*3610*/  ISETP.LT.OR P4, PT, R3.reuse, 0x12, !P0 ;  /* 0x000000120300780c */ /* 0x040fe20004781670 */
[----:B0-----:R-:W-:Y:S01]  /*3620*/  @!P5 IMAD R49, R50, R23, R88 ;  /* 0x000000173231d224 */ /* 0x001fe200078e0258 */
[----:B------:R-:W-:Y:S04]  /*3630*/  BSSY B1, `(.L_x_73) ;  /* 0x0000007000017945 */ /* 0x000fe80003800000 */
[----:B------:R0:W-:Y:S01]  /*3640*/  @!P5 STG.E.U8 desc[UR38][R6.64+0x10], R49 ;  /* 0x000010310600d986 */ /* 0x0001e2000c101126 */
[----:B------:R-:W-:-:S06]  /*3650*/  ISETP.LT.OR P5, PT, R3, 0x19, !P3 ;  /* 0x000000190300780c */ /* 0x000fcc0005fa1670 */
[----:B------:R-:W-:Y:S07]  /*3660*/  @P4 BRA `(.L_x_74) ;  /* 0x00000000000c4947 */ /* 0x000fee0003800000 */
[----:B------:R-:W0:Y:S02]  /*3670*/  LDG.E.U8 R81, desc[UR38][R14.64+0x11] ;  /* 0x000011260e517981 */ /* 0x000e24000c1e1100 */
[----:B0-----:R-:W-:-:S05]  /*3680*/  PRMT R49, R81, 0x8880, RZ ;  /* 0x0000888051317816 */ /* 0x001fca00000000ff */
[----:B------:R-:W-:-:S07]  /*3690*/  IMAD R88, R49, R74, RZ ;  /* 0x0000004a31587224 */ /* 0x000fce00078e02ff */
.L_x_74:
[----:B------:R-:W-:Y:S05]  /*36a0*/  BSYNC B1 ;  /* 0x0000000000017941 */ /* 0x000fea0003800000 */
.L_x_73:
[----:B------:R-:W-:Y:S01]  /*36b0*/  @!P4 IMAD R51, R51, R23, R88 ;  /* 0x000000173333c224 */ /* 0x000fe200078e0258 */
[----:B------:R-:W-:Y:S04]  /*36c0*/  BSSY B1, `(.L_x_75) ;  /* 0x0000006000017945 */ /* 0x000fe80003800000 */
[----:B------:R0:W-:Y:S01]  /*36d0*/  @!P4 STG.E.U8 desc[UR38][R6.64+0x11], R51 ;  /* 0x000011330600c986 */ /* 0x0001e2000c101126 */
[----:B------:R-:W-:Y:S05]  /*36e0*/  @P5 BRA `(.L_x_76) ;  /* 0x00000000000c5947 */ /* 0x000fea0003800000 */
[----:B------:R-:W0:Y:S02]  /*36f0*/  LDG.E.U8 R81, desc[UR38][R12.64+0x18] ;  /* 0x000018260c517981 */ /* 0x000e24000c1e1100 */
[----:B0-----:R-:W-:-:S05]  /*3700*/  PRMT R49, R81, 0x8880, RZ ;  /* 0x0000888051317816 */ /* 0x001fca00000000ff */
[----:B------:R-:W-:-:S07]  /*3710*/  IMAD R88, R49, R74, RZ ;  /* 0x0000004a31587224 */ /* 0x000fce00078e02ff */
.L_x_76:
[----:B------:R-:W-:Y:S05]  /*3720*/  BSYNC B1 ;  /* 0x0000000000017941 */ /* 0x000fea0003800000 */
.L_x_75:
        /* <DEDUP_REMOVED lines=9> */
.L_x_78:
[----:B------:R-:W-:Y:S05]  /*37c0*/  BSYNC B1 ;  /* 0x0000000000017941 */ /* 0x000fea0003800000 */
.L_x_77:
[----:B------:R-:W-:Y:S01]  /*37d0*/  @!P4 IMAD R53, R53, R23, R88 ;  /* 0x000000173535c224 */ /* 0x000fe200078e0258 */
[----:B------:R-:W-:Y:S04]  /*37e0*/  BSSY B1, `(.L_x_79) ;  /* 0x0000006000017945 */ /* 0x000fe80003800000 */
[----:B------:R0:W-:Y:S01]  /*37f0*/  @!P4 STG.E.U8 desc[UR38][R4.64+0x19], R53 ;  /* 0x000019350400c986 */ /* 0x0001e2000c101126 */
[----:B------:R-:W-:Y:S05]  /*3800*/  @P5 BRA `(.L_x_80) ;  /* 0x00000000000c5947 */ /* 0x000fea0003800000 */
[----:B------:R-:W0:Y:S02]  /*3810*/  LDG.E.U8 R81, desc[UR38][R14.64+0x18] ;  /* 0x000018260e517981 */ /* 0x000e24000c1e1100 */
[----:B0-----:R-:W-:-:S05]  /*3820*/  PRMT R49, R81, 0x8880, RZ ;  /* 0x0000888051317816 */ /* 0x001fca00000000ff */
[----:B------:R-:W-:-:S07]  /*3830*/  IMAD R88, R49, R74, RZ ;  /* 0x0000004a31587224 */ /* 0x000fce00078e02ff */
.L_x_80:
[----:B------:R-:W-:Y:S05]  /*3840*/  BSYNC B1 ;  /* 0x0000000000017941 */ /* 0x000fea0003800000 */
.L_x_79:
        /* <DEDUP_REMOVED lines=9> */
.L_x_82:
[----:B------:R-:W-:Y:S05]  /*38e0*/  BSYNC B1 ;  /* 0x0000000000017941 */ /* 0x000fea0003800000 */
.L_x_81:
[----:B------:R-:W-:Y:S01]  /*38f0*/  @!P4 IMAD R55, R55, R23, R88 ;  /* 0x000000173737c224 */ /* 0x000fe200078e0258 */
[----:B------:R-:W-:Y:S04]  /*3900*/  BSSY B1, `(.L_x_83) ;  /* 0x0000006000017945 */ /* 0x000fe80003800000 */
[----:B------:R0:W-:Y:S01]  /*3910*/  @!P4 STG.E.U8 desc[UR38][R6.64+0x19], R55 ;  /* 0x000019370600c986 */ /* 0x0001e2000c101126 */
[----:B------:R-:W-:Y:S05]  /*3920*/  @P5 BRA `(.L_x_84) ;  /* 0x00000000000c5947 */ /* 0x000fea0003800000 */
[----:B------:R-:W0:Y:S02]  /*3930*/  LDG.E.U8 R81, desc[UR38][R20.64+0x10] ;  /* 0x0000102614517981 */ /* 0x000e24000c1e1100 */
[----:B0-----:R-:W-:-:S05]  /*3940*/  PRMT R49, R81, 0x8880, RZ ;  /* 0x0000888051317816 */ /* 0x001fca00000000ff */
[----:B------:R-:W-:-:S07]  /*3950*/  IMAD R88, R49, R74, RZ ;  /* 0x0000004a31587224 */ /* 0x000fce00078e02ff */
.L_x_84:
[----:B------:R-:W-:Y:S05]  /*3960*/  BSYNC B1 ;  /* 0x0000000000017941 */ /* 0x000fea0003800000 */
.L_x_83:
        /* <DEDUP_REMOVED lines=9> */
.L_x_86:
[----:B------:R-:W-:Y:S05]  /*3a00*/  BSYNC B1 ;  /* 0x0000000000017941 */ /* 0x000fea0003800000 */
.L_x_85:
[----:B------:R-:W-:Y:S01]  /*3a10*/  @!P4 IMAD R41, R41, R23, R88 ;  /* 0x000000172929c224 */ /* 0x000fe200078e0258 */
[----:B------:R-:W-:Y:S04]  /*3a20*/  BSSY B1, `(.L_x_87) ;  /* 0x0000006000017945 */ /* 0x000fe80003800000 */
[----:B------:R0:W-:Y:S01]  /*3a30*/  @!P4 STG.E.U8 desc[UR38][R10.64+0x11], R41 ;  /* 0x000011290a00c986 */ /* 0x0001e2000c101126 */
[----:B------:R-:W-:Y:S05]  /*3a40*/  @P5 BRA `(.L_x_88) ;  /* 0x00000000000c5947 */ /* 0x000fea0003800000 */
[----:B------:R-:W0:Y:S02]  /*3a50*/  LDG.E.U8 R81, desc[UR38][R64.64+0x10] ;  /* 0x0000102640517981 */ /* 0x000e24000c1e1100 */
[----:B0-----:R-:W-:-:S05]  /*3a60*/  PRMT R41, R81, 0x8880, RZ ;  /* 0x0000888051297816 */ /* 0x001fca00000000ff */
[----:B------:R-:W-:-:S07]  /*3a70*/  IMAD R88, R41, R74, RZ ;  /* 0x0000004a29587224 */ /* 0x000fce00078e02ff */
.L_x_88:
[----:B------:R-:W-:Y:S05]  /*3a80*/  BSYNC B1 ;  /* 0x0000000000017941 */ /* 0x000fea0003800000 */
.L_x_87:
        /* <DEDUP_REMOVED lines=9> */
.L_x_90:
[----:B------:R-:W-:Y:S05]  /*3b20*/  BSYNC B1 ;  /* 0x0000000000017941 */ /* 0x000fea0003800000 */
.L_x_89:
[----:B------:R-:W-:Y:S01]  /*3b30*/  @!P4 IMAD R43, R43, R23, R88 ;  /* 0x000000172b2bc224 */ /* 0x000fe200078e0258 */
[----:B------:R-:W-:Y:S04]  /*3b40*/  BSSY B1, `(.L_x_91) ;  /* 0x0000006000017945 */ /* 0x000fe80003800000 */
[----:B------:R0:W-:Y:S01]  /*3b50*/  @!P4 STG.E.U8 desc[UR38][R8.64+0x11], R43 ;  /* 0x0000112b0800c986 */ /* 0x0001e2000c101126 */
[----:B------:R-:W-:Y:S05]  /*3b60*/  @P5 BRA `(.L_x_92) ;  /* 0x00000000000c5947 */ /* 0x000fea0003800000 */
[----:B------:R-:W0:Y:S02]  /*3b70*/  LDG.E.U8 R81, desc[UR38][R20.64+0x18] ;  /* 0x0000182614517981 */ /* 0x000e24000c1e1100 */
[----:B0-----:R-:W-:-:S05]  /*3b80*/  PRMT R41, R81, 0x8880, RZ ;  /* 0x0000888051297816 */ /* 0x001fca00000000ff */
[----:B------:R-:W-:-:S07]  /*3b90*/  IMAD R88, R41, R74, RZ ;  /* 0x0000004a29587224 */ /* 0x000fce00078e02ff */
.L_x_92:
[----:B------:R-:W-:Y:S05]  /*3ba0*/  BSYNC B1 ;  /* 0x0000000000017941 */ /* 0x000fea0003800000 */
.L_x_91:
        /* <DEDUP_REMOVED lines=9> */
.L_x_94:
[----:B------:R-:W-:Y:S05]  /*3c40*/  BSYNC B1 ;  /* 0x0000000000017941 */ /* 0x000fea0003800000 */
.L_x_93:
[----:B------:R-:W-:Y:S01]  /*3c50*/  @!P4 IMAD R45, R45, R23, R88 ;  /* 0x000000172d2dc224 */ /* 0x000fe200078e0258 */
[----:B------:R-:W-:Y:S04]  /*3c60*/  BSSY B1, `(.L_x_95) ;  /* 0x0000006000017945 */ /* 0x000fe80003800000 */
[----:B------:R0:W-:Y:S01]  /*3c70*/  @!P4 STG.E.U8 desc[UR38][R10.64+0x19], R45 ;  /* 0x0000192d0a00c986 */ /* 0x0001e2000c101126 */
[----:B------:R-:W-:Y:S05]  /*3c80*/  @P5 BRA `(.L_x_96) ;  /* 0x00000000000c5947 */ /* 0x000fea0003800000 */
[----:B------:R-:W0:Y:S02]  /*3c90*/  LDG.E.U8 R81, desc[UR38][R64.64+0x18] ;  /* 0x0000182640517981 */ /* 0x000e24000c1e1100 */
[----:B0-----:R-:W-:-:S05]  /*3ca0*/  PRMT R41, R81, 0x8880, RZ ;  /* 0x0000888051297816 */ /* 0x001fca00000000ff */
[----:B------:R-:W-:-:S07]  /*3cb0*/  IMAD R88, R41, R74, RZ ;  /* 0x0000004a29587224 */ /* 0x000fce00078e02ff */
.L_x_96:
[----:B------:R-:W-:Y:S05]  /*3cc0*/  BSYNC B1 ;  /* 0x0000000000017941 */ /* 0x000fea0003800000 */
.L_x_95:
        /* <DEDUP_REMOVED lines=9> */
.L_x_98:
[----:B------:R-:W-:Y:S05]  /*3d60*/  BSYNC B1 ;  /* 0x0000000000017941 */ /* 0x000fea0003800000 */
.L_x_97:
[----:B------:R-:W-:Y:S01]  /*3d70*/  @!P4 IMAD R47, R47, R23, R88 ;  /* 0x000000172f2fc224 */ /* 0x000fe200078e0258 */
[----:B------:R-:W-:Y:S04]  /*3d80*/  BSSY B1, `(.L_x_99) ;  /* 0x0000006000017945 */ /* 0x000fe80003800000 */
[----:B------:R0:W-:Y:S01]  /*3d90*/  @!P4 STG.E.U8 desc[UR38][R8.64+0x19], R47 ;  /* 0x0000192f0800c986 */ /* 0x0001e2000c101126 */
[----:B------:R-:W-:Y:S05]  /*3da0*/  @P5 BRA `(.L_x_100) ;  /* 0x00000000000c5947 */ /* 0x000fea0003800000 */
[----:B------:R-:W0:Y:S02]  /*3db0*/  LDG.E.U8 R81, desc[UR38][R12.64+0x20] ;  /* 0x000020260c517981 */ /* 0x000e24000c1e1100 */
[----:B0-----:R-:W-:-:S05]  /*3dc0*/  PRMT R41, R81, 0x8880, RZ ;  /* 0x0000888051297816 */ /* 0x001fca00000000ff */
[----:B------:R-:W-:-:S07]  /*3dd0*/  IMAD R88, R41, R74, RZ ;  /* 0x0000004a29587224 */ /* 0x000fce00078e02ff */
.L_x_100:
[----:B------:R-:W-:Y:S05]  /*3de0*/  BSYNC B1 ;  /* 0x0000000000017941 */ /* 0x000fea0003800000 */
.L_x_99:
        /* <DEDUP_REMOVED lines=9> */
.L_x_102:
[----:B------:R-:W-:Y:S05]  /*3e80*/  BSYNC B1 ;  /* 0x0000000000017941 */ /* 0x000fea0003800000 */
.L_x_101:
[----:B------:R-:W-:Y:S01]  /*3e90*/  @!P4 IMAD R33, R33, R23, R88 ;  /* 0x000000172121c224 */ /* 0x000fe200078e0258 */
[----:B------:R-:W-:Y:S04]  /*3ea0*/  BSSY B1, `(.L_x_103) ;  /* 0x0000006000017945 */ /* 0x000fe80003800000 */
[----:B------:R0:W-:Y:S01]  /*3eb0*/  @!P4 STG.E.U8 desc[UR38][R4.64+0x21], R33 ;  /* 0x000021210400c986 */ /* 0x0001e2000c101126 */
[----:B------:R-:W-:Y:S05]  /*3ec0*/  @P5 BRA `(.L_x_104) ;  /* 0x00000000000c5947 */ /* 0x000fea0003800000 */
[----:B------:R-:W0:Y:S02]  /*3ed0*/  LDG.E.U8 R81, desc[UR38][R14.64+0x20] ;  /* 0x000020260e517981 */ /* 0x000e24000c1e1100 */
[----:B0-----:R-:W-:-:S05]  /*3ee0*/  PRMT R33, R81, 0x8880, RZ ;  /* 0x0000888051217816 */ /* 0x001fca00000000ff */
[----:B------:R-:W-:-:S07]  /*3ef0*/  IMAD R88, R33, R74, RZ ;  /* 0x0000004a21587224 */ /* 0x000fce00078e02ff */
.L_x_104:
[----:B------:R-:W-:Y:S05]  /*3f00*/  BSYNC B1 ;  /* 0x0000000000017941 */ /* 0x000fea0003800000 */
.L_x_103:
[C---:B------:R-:W-:Y:S01]  /*3f10*/  ISETP.LT.OR P4, PT, R3.reuse, 0x22, !P0 ;  /* 0x000000220300780c */ /* 0x040fe20004781670 */
[----:B0-----:R-:W-:Y:S01]  /*3f20*/  @!P5 IMAD R33, R34, R23, R88 ;  /* 0x000000172221d224 */ /* 0x001fe200078e0258 */
[----:B------:R-:W-:Y:S04]  /*3f30*/  BSSY B1, `(.L_x_105) ;  /* 0x0000008000017945 */ /* 0x000fe80003800000 */
[----:B------:R0:W-:Y:S01]  /*3f40*/  @!P5 STG.E.U8 desc[UR38][R6.64+0x20], R33 ;  /* 0x000020210600d986 */ /* 0x0001e2000c101126 */
[C---:B------:R-:W-:Y:S02]  /*3f50*/  ISETP.LT.OR P5, PT, R3.reuse, 0x29, !P3 ;  /* 0x000000290300780c */ /* 0x040fe40005fa1670 */
[----:B------:R-:W-:-:S04]  /*3f60*/  ISETP.LT.OR P3, PT, R3, 0x2a, !P3 ;  /* 0x0000002a0300780c */ /* 0x000fc80005f61670 */
[----:B------:R-:W-:Y:S09]  /*3f70*/  @P4 BRA `(.L_x_106) ;  /* 0x00000000000c4947 */ /* 0x000ff20003800000 */
[----:B------:R-:W0:Y:S02]  /*3f80*/  LDG.E.U8 R81, desc[UR38][R14.64+0x21] ;  /* 0x000021260e517981 */ /* 0x000e24000c1e1100 */
[----:B0-----:R-:W-:-:S05]  /*3f90*/  PRMT R33, R81, 0x8880, RZ ;  /* 0x0000888051217816 */ /* 0x001fca00000000ff */
[----:B------:R-:W-:-:S07]  /*3fa0*/  IMAD R88, R33, R74, RZ ;  /* 0x0000004a21587224 */ /* 0x000fce00078e02ff */
.L_x_106:
[----:B------:R-:W-:Y:S05]  /*3fb0*/  BSYNC B1 ;  /* 0x0000000000017941 */ /* 0x000fea0003800000 */
.L_x_105:
[----:B------:R-:W-:Y:S01]  /*3fc0*/  @!P4 IMAD R35, R35, R23, R88 ;  /* 0x000000172323c224 */ /* 0x000fe200078e0258 */
[----:B------:R-:W-:Y:S04]  /*3fd0*/  BSSY B1, `(.L_x_107) ;  /* 0x0000006000017945 */ /* 0x000fe80003800000 */
[----:B------:R0:W-:Y:S01]  /*3fe0*/  @!P4 STG.E.U8 desc[UR38][R6.64+0x21], R35 ;  /* 0x000021230600c986 */ /* 0x0001e2000c101126 */
[----:B------:R-:W-:Y:S05]  /*3ff0*/  @P5 BRA `(.L_x_108) ;  /* 0x00000000000c5947 */ /* 0x000fea0003800000 */
[----:B------:R-:W0:Y:S02]  /*4000*/  LDG.E.U8 R81, desc[UR38][R12.64+0x28] ;  /* 0x000028260c517981 */ /* 0x000e24000c1e1100 */
[----:B0-----:R-:W-:-:S05]  /*4010*/  PRMT R33, R81, 0x8880, RZ ;  /* 0x0000888051217816 */ /* 0x001fca00000000ff */
[----:B------:R-:W-:-:S07]  /*4020*/  IMAD R88, R33, R74, RZ ;  /* 0x0000004a21587224 */ /* 0x000fce00078e02ff */
.L_x_108:
[----:B------:R-:W-:Y:S05]  /*4030*/  BSYNC B1 ;  /* 0x0000000000017941 */ /* 0x000fea0003800000 */
.L_x_107:
[----:B0-----:R-:W-:Y:S01]  /*4040*/  @!P5 IMAD R33, R36, R23, R88 ;  /* 0x000000172421d224 */ /* 0x001fe200078e0258 */
[----:B------:R-:W-:Y:S04]  /*4050*/  BSSY B1, `(.L_x_109) ;  /* 0x0000006000017945 */ /* 0x000fe80003800000 */
[----:B------:R0:W-:Y:S01]  /*4060*/  @!P5 STG.E.U8 desc[UR38][R4.64+0x28], R33 ;  /* 0x000028210400d986 */ /* 0x0001e2000c101126 */
[----:B------:R-:W-:Y:S05]  /*4070*/  @P3 BRA `(.L_x_110) ;  /* 0x00000000000c3947 */ /* 0x000fea0003800000 */
[----:B------:R-:W0:Y:S02]  /*4080*/  LDG.E.U8 R81, desc[UR38][R12.64+0x29] ;  /* 0x000029260c517981 */ /* 0x000e24000c1e1100 */
[----:B0-----:R-:W-:-:S05]  /*4090*/  PRMT R33, R81, 0x8880, RZ ;  /* 0x0000888051217816 */ /* 0x001fca00000000ff */
[----:B------:R-:W-:-:S07]  /*40a0*/  IMAD R88, R33, R74, RZ ;  /* 0x0000004a21587224 */ /* 0x000fce00078e02ff */
.L_x_110:
[----:B------:R-:W-:Y:S05]  /*40b0*/  BSYNC B1 ;  /* 0x0000000000017941 */ /* 0x000fea0003800000 */
.L_x_109:
[----:B------:R-:W-:Y:S01]  /*40c0*/  ISETP.LT.OR P4, PT, R3, 0x29, !P0 ;  /* 0x000000290300780c */ /* 0x000fe20004781670 */
[----:B------:R-:W-:Y:S01]  /*40d0*/  @!P3 IMAD R37, R37, R23, R88 ;  /* 0x000000172525b224 */ /* 0x000fe200078e0258 */
[----:B------:R-:W-:Y:S01]  /*40e0*/  BSSY B1, `(.L_x_111) ;  /* 0x0000009000017945 */ /* 0x000fe20003800000 */
[C---:B------:R-:W-:Y:S02]  /*40f0*/  ISETP.LT.OR P0, PT, R3.reuse, 0x2a, !P0 ;  /* 0x0000002a0300780c */ /* 0x040fe40004701670 */
[C---:B------:R-:W-:Y:S01]  /*4100*/  ISETP.LT.OR P5, PT, R3.reuse, 0x21, !P1 ;  /* 0x000000210300780c */ /* 0x040fe20004fa1670 */
[----:B------:R0:W-:Y:S01]  /*4110*/  @!P3 STG.E.U8 desc[UR38][R4.64+0x29], R37 ;  /* 0x000029250400b986 */ /* 0x0001e2000c101126 */
[----:B------:R-:W-:-:S06]  /*4120*/  ISETP.LT.OR P3, PT, R3, 0x22, !P1 ;  /* 0x000000220300780c */ /* 0x000fcc0004f61670 */
[----:B------:R-:W-:Y:S07]  /*4130*/  @P4 BRA `(.L_x_112) ;  /* 0x00000000000c4947 */ /* 0x000fee0003800000 */
[----:B------:R-:W0:Y:S02]  /*4140*/  LDG.E.U8 R81, desc[UR38][R14.64+0x28] ;  /* 0x000028260e517981 */ /* 0x000e24000c1e1100 */
[----:B01----:R-:W-:-:S05]  /*4150*/  PRMT R5, R81, 0x8880, RZ ;  /* 0x0000888051057816 */ /* 0x003fca00000000ff */
[----:B------:R-:W-:-:S07]  /*4160*/  IMAD R88, R5, R74, RZ ;  /* 0x0000004a05587224 */ /* 0x000fce00078e02ff */
.L_x_112:
[----:B------:R-:W-:Y:S05]  /*4170*/  BSYNC B1 ;  /* 0x0000000000017941 */ /* 0x000fea0003800000 */
.L_x_111:
[----:B01----:R-:W-:Y:S01]  /*4180*/  @!P4 IMAD R5, R38, R23, R88 ;  /* 0x000000172605c224 */ /* 0x003fe200078e0258 */
[----:B------:R-:W-:Y:S04]  /*4190*/  BSSY B1, `(.L_x_113) ;  /* 0x0000006000017945 */ /* 0x000fe80003800000 */
[----:B------:R0:W-:Y:S01]  /*41a0*/  @!P4 STG.E.U8 desc[UR38][R6.64+0x28], R5 ;  /* 0x000028050600c986 */ /* 0x0001e2000c101126 */
[----:B------:R-:W-:Y:S05]  /*41b0*/  @P0 BRA `(.L_x_114) ;  /* 0x00000000000c0947 */ /* 0x000fea0003800000 */
[----:B------:R-:W0:Y:S02]  /*41c0*/  LDG.E.U8 R81, desc[UR38][R14.64+0x29] ;  /* 0x000029260e517981 */ /* 0x000e24000c1e1100 */
[----:B0-----:R-:W-:-:S05]  /*41d0*/  PRMT R5, R81, 0x8880, RZ ;  /* 0x0000888051057816 */ /* 0x001fca00000000ff */
[----:B------:R-:W-:-:S07]  /*41e0*/  IMAD R88, R5, R74, RZ ;  /* 0x0000004a05587224 */ /* 0x000fce00078e02ff */
.L_x_114:
[----:B------:R-:W-:Y:S05]  /*41f0*/  BSYNC B1 ;  /* 0x0000000000017941 */ /* 0x000fea0003800000 */
.L_x_113:
[----:B------:R-:W-:Y:S01]  /*4200*/  @!P0 IMAD R39, R39, R23, R88 ;  /* 0x0000001727278224 */ /* 0x000fe200078e0258 */
[----:B------:R-:W-:Y:S04]  /*4210*/  BSSY B1, `(.L_x_115) ;  /* 0x0000006000017945 */ /* 0x000fe80003800000 */
[----:B------:R1:W-:Y:S01]  /*4220*/  @!P0 STG.E.U8 desc[UR38][R6.64+0x29], R39 ;  /* 0x0000292706008986 */ /* 0x0003e2000c101126 */
[----:B------:R-:W-:Y:S05]  /*4230*/  @P5 BRA `(.L_x_116) ;  /* 0x00000000000c5947 */ /* 0x000fea0003800000 */
[----:B------:R-:W0:Y:S02]  /*4240*/  LDG.E.U8 R81, desc[UR38][R20.64+0x20] ;  /* 0x0000202614517981 */ /* 0x000e24000c1e1100 */
[----:B0-----:R-:W-:-:S05]  /*4250*/  PRMT R5, R81, 0x8880, RZ ;  /* 0x0000888051057816 */ /* 0x001fca00000000ff */
[----:B------:R-:W-:-:S07]  /*4260*/  IMAD R88, R5, R74, RZ ;  /* 0x0000004a05587224 */ /* 0x000fce00078e02ff */
.L_x_116:
[----:B------:R-:W-:Y:S05]  /*4270*/  BSYNC B1 ;  /* 0x0000000000017941 */ /* 0x000fea0003800000 */
.L_x_115:
[----:B0-----:R-:W-:Y:S01]  /*4280*/  @!P5 IMAD R5, R24, R23, R88 ;  /* 0x000000171805d224 */ /* 0x001fe200078e0258 */
[----:B------:R-:W-:Y:S04]  /*4290*/  BSSY B1, `(.L_x_117) ;  /* 0x0000006000017945 */ /* 0x000fe80003800000 */
[----:B------:R0:W-:Y:S01]  /*42a0*/  @!P5 STG.E.U8 desc[UR38][R10.64+0x20], R5 ;  /* 0x000020050a00d986 */ /* 0x0001e2000c101126 */
[----:B------:R-:W-:Y:S05]  /*42b0*/  @P3 BRA `(.L_x_118) ;  /* 0x00000000000c3947 */ /* 0x000fea0003800000 */
[----:B------:R-:W0:Y:S02]  /*42c0*/  LDG.E.U8 R81, desc[UR38][R20.64+0x21] ;  /* 0x0000212614517981 */ /* 0x000e24000c1e1100 */
[----:B0-----:R-:W-:-:S05]  /*42d0*/  PRMT R5, R81, 0x8880, RZ ;  /* 0x0000888051057816 */ /* 0x001fca00000000ff */
[----:B------:R-:W-:-:S07]  /*42e0*/  IMAD R88, R5, R74, RZ ;  /* 0x0000004a05587224 */ /* 0x000fce00078e02ff */
.L_x_118:
[----:B------:R-:W-:Y:S05]  /*42f0*/  BSYNC B1 ;  /* 0x0000000000017941 */ /* 0x000fea0003800000 */
.L_x_117:
[----:B------:R-:W-:Y:S01]  /*4300*/  ISETP.LT.OR P4, PT, R3, 0x21, !P2 ;  /* 0x000000210300780c */ /* 0x000fe20005781670 */
[----:B------:R-:W-:Y:S01]  /*4310*/  @!P3 IMAD R25, R25, R23, R88 ;  /* 0x000000171919b224 */ /* 0x000fe200078e0258 */
[----:B------:R-:W-:Y:S01]  /*4320*/  BSSY B1, `(.L_x_119) ;  /* 0x000000a000017945 */ /* 0x000fe20003800000 */
[C---:B------:R-:W-:Y:S02]  /*4330*/  ISETP.LT.OR P0, PT, R3.reuse, 0x22, !P2 ;  /* 0x000000220300780c */ /* 0x040fe40005701670 */
[C---:B------:R-:W-:Y:S01]  /*4340*/  ISETP.LT.OR P5, PT, R3.reuse, 0x29, !P2 ;  /* 0x000000290300780c */ /* 0x040fe200057a1670 */
[----:B------:R0:W-:Y:S01]  /*4350*/  @!P3 STG.E.U8 desc[UR38][R10.64+0x21], R25 ;  /* 0x000021190a00b986 */ /* 0x0001e2000c101126 */
[C---:B------:R-:W-:Y:S02]  /*4360*/  ISETP.LT.OR P3, PT, R3.reuse, 0x29, !P1 ;  /* 0x000000290300780c */ /* 0x040fe40004f61670 */
[----:B------:R-:W-:-:S04]  /*4370*/  ISETP.LT.OR P1, PT, R3, 0x2a, !P1 ;  /* 0x0000002a0300780c */ /* 0x000fc80004f21670 */
[----:B------:R-:W-:Y:S09]  /*4380*/  @P4 BRA `(.L_x_120) ;  /* 0x00000000000c4947 */ /* 0x000ff20003800000 */
[----:B------:R-:W0:Y:S02]  /*4390*/  LDG.E.U8 R81, desc[UR38][R64.64+0x20] ;  /* 0x0000202640517981 */ /* 0x000e24000c1e1100 */
[----:B0-----:R-:W-:-:S05]  /*43a0*/  PRMT R5, R81, 0x8880, RZ ;  /* 0x0000888051057816 */ /* 0x001fca00000000ff */
[----:B------:R-:W-:-:S07]  /*43b0*/  IMAD R88, R5, R74, RZ ;  /* 0x0000004a05587224 */ /* 0x000fce00078e02ff */
.L_x_120:
[----:B------:R-:W-:Y:S05]  /*43c0*/  BSYNC B1 ;  /* 0x0000000000017941 */ /* 0x000fea0003800000 */
.L_x_119:
[----:B0-----:R-:W-:Y:S01]  /*43d0*/  @!P4 IMAD R5, R26, R23, R88 ;  /* 0x000000171a05c224 */ /* 0x001fe200078e0258 */
[----:B------:R-:W-:Y:S04]  /*43e0*/  BSSY B1, `(.L_x_121) ;  /* 0x0000006000017945 */ /* 0x000fe80003800000 */
[----:B------:R0:W-:Y:S01]  /*43f0*/  @!P4 STG.E.U8 desc[UR38][R8.64+0x20], R5 ;  /* 0x000020050800c986 */ /* 0x0001e2000c101126 */
[----:B------:R-:W-:Y:S05]  /*4400*/  @P0 BRA `(.L_x_122) ;  /* 0x00000000000c0947 */ /* 0x000fea0003800000 */
[----:B------:R-:W0:Y:S02]  /*4410*/  LDG.E.U8 R81, desc[UR38][R64.64+0x21] ;  /* 0x0000212640517981 */ /* 0x000e24000c1e1100 */
[----:B0-----:R-:W-:-:S05]  /*4420*/  PRMT R5, R81, 0x8880, RZ ;  /* 0x0000888051057816 */ /* 0x001fca00000000ff */
[----:B------:R-:W-:-:S07]  /*4430*/  IMAD R88, R5, R74, RZ ;  /* 0x0000004a05587224 */ /* 0x000fce00078e02ff */
.L_x_122:
[----:B------:R-:W-:Y:S05]  /*4440*/  BSYNC B1 ;  /* 0x0000000000017941 */ /* 0x000fea0003800000 */
.L_x_121:
[----:B------:R-:W-:Y:S01]  /*4450*/  @!P0 IMAD R27, R27, R23, R88 ;  /* 0x000000171b1b8224 */ /* 0x000fe200078e0258 */
[----:B------:R-:W-:Y:S04]  /*4460*/  BSSY B1, `(.L_x_123) ;  /* 0x0000006000017945 */ /* 0x000fe80003800000 */
[----:B------:R0:W-:Y:S01]  /*4470*/  @!P0 STG.E.U8 desc[UR38][R8.64+0x21], R27 ;  /* 0x0000211b08008986 */ /* 0x0001e2000c101126 */
[----:B------:R-:W-:Y:S05]  /*4480*/  @P3 BRA `(.L_x_124) ;  /* 0x00000000000c3947 */ /* 0x000fea0003800000 */
[----:B------:R-:W0:Y:S02]  /*4490*/  LDG.E.U8 R81, desc[UR38][R20.64+0x28] ;  /* 0x0000282614517981 */ /* 0x000e24000c1e1100 */
[----:B0-----:R-:W-:-:S05]  /*44a0*/  PRMT R5, R81, 0x8880, RZ ;  /* 0x0000888051057816 */ /* 0x001fca00000000ff */
[----:B------:R-:W-:-:S07]  /*44b0*/  IMAD R88, R5, R74, RZ ;  /* 0x0000004a05587224 */ /* 0x000fce00078e02ff */
.L_x_124:
[----:B------:R-:W-:Y:S05]  /*44c0*/  BSYNC B1 ;  /* 0x0000000000017941 */ /* 0x000fea0003800000 */
.L_x_123:
[----:B0-----:R-:W-:Y:S01]  /*44d0*/  @!P3 IMAD R5, R28, R23, R88 ;  /* 0x000000171c05b224 */ /* 0x001fe200078e0258 */
[----:B------:R-:W-:Y:S04]  /*44e0*/  BSSY B1, `(.L_x_125) ;  /* 0x0000006000017945 */ /* 0x000fe80003800000 */
[----:B------:R0:W-:Y:S01]  /*44f0*/  @!P3 STG.E.U8 desc[UR38][R10.64+0x28], R5 ;  /* 0x000028050a00b986 */ /* 0x0001e2000c101126 */
[----:B------:R-:W-:Y:S05]  /*4500*/  @P1 BRA `(.L_x_126) ;  /* 0x00000000000c1947 */ /* 0x000fea0003800000 */
[----:B------:R-:W0:Y:S02]  /*4510*/  LDG.E.U8 R81, desc[UR38][R20.64+0x29] ;  /* 0x0000292614517981 */ /* 0x000e24000c1e1100 */
[----:B0-----:R-:W-:-:S05]  /*4520*/  PRMT R5, R81, 0x8880, RZ ;  /* 0x0000888051057816 */ /* 0x001fca00000000ff */
[----:B------:R-:W-:-:S07]  /*4530*/  IMAD R88, R5, R74, RZ ;  /* 0x0000004a05587224 */ /* 0x000fce00078e02ff */
.L_x_126:
[----:B------:R-:W-:Y:S05]  /*4540*/  BSYNC B1 ;  /* 0x0000000000017941 */ /* 0x000fea0003800000 */
.L_x_125:
[----:B------:R-:W-:Y:S01]  /*4550*/  @!P1 IMAD R29, R29, R23, R88 ;  /* 0x000000171d1d9224 */ /* 0x000fe200078e0258 */
[----:B------:R-:W-:Y:S04]  /*4560*/  BSSY B1, `(.L_x_127) ;  /* 0x0000006000017945 */ /* 0x000fe80003800000 */
[----:B------:R0:W-:Y:S01]  /*4570*/  @!P1 STG.E.U8 desc[UR38][R10.64+0x29], R29 ;  /* 0x0000291d0a009986 */ /* 0x0001e2000c101126 */
[----:B------:R-:W-:Y:S05]  /*4580*/  @P5 BRA `(.L_x_128) ;  /* 0x00000000000c5947 */ /* 0x000fea0003800000 */
[----:B------:R-:W0:Y:S02]  /*4590*/  LDG.E.U8 R81, desc[UR38][R64.64+0x28] ;  /* 0x0000282640517981 */ /* 0x000e24000c1e1100 */
[----:B0-----:R-:W-:-:S05]  /*45a0*/  PRMT R5, R81, 0x8880, RZ ;  /* 0x0000888051057816 */ /* 0x001fca00000000ff */
[----:B------:R-:W-:-:S07]  /*45b0*/  IMAD R88, R5, R74, RZ ;  /* 0x0000004a05587224 */ /* 0x000fce00078e02ff */
.L_x_128:
[----:B------:R-:W-:Y:S05]  /*45c0*/  BSYNC B1 ;  /* 0x0000000000017941 */ /* 0x000fea0003800000 */
.L_x_127:
[----:B0-----:R-:W-:Y:S01]  /*45d0*/  @!P5 IMAD R5, R30, R23, R88 ;  /* 0x000000171e05d224 */ /* 0x001fe200078e0258 */
[----:B------:R-:W-:Y:S01]  /*45e0*/  ISETP.LT.OR P2, PT, R3, 0x2a, !P2 ;  /* 0x0000002a0300780c */ /* 0x000fe20005741670 */
[----:B------:R-:W-:Y:S03]  /*45f0*/  BSSY B1, `(.L_x_129) ;  /* 0x0000006000017945 */ /* 0x000fe60003800000 */
[----:B------:R0:W-:Y:S09]  /*4600*/  @!P5 STG.E.U8 desc[UR38][R8.64+0x28], R5 ;  /* 0x000028050800d986 */ /* 0x0001f2000c101126 */
[----:B------:R-:W-:Y:S05]  /*4610*/  @P2 BRA `(.L_x_130) ;  /* 0x00000000000c2947 */ /* 0x000fea0003800000 */
[----:B------:R-:W5:Y:S02]  /*4620*/  LDG.E.U8 R81, desc[UR38][R64.64+0x29] ;  /* 0x0000292640517981 */ /* 0x000f64000c1e1100 */
[----:B-----5:R-:W-:-:S05]  /*4630*/  PRMT R3, R81, 0x8880, RZ ;  /* 0x0000888051037816 */ /* 0x020fca00000000ff */
[----:B------:R-:W-:-:S07]  /*4640*/  IMAD R88, R3, R74, RZ ;  /* 0x0000004a03587224 */ /* 0x000fce00078e02ff */
.L_x_130:
[----:B------:R-:W-:Y:S05]  /*4650*/  BSYNC B1 ;  /* 0x0000000000017941 */ /* 0x000fea0003800000 */
.L_x_129:
[----:B------:R-:W-:Y:S01]  /*4660*/  IMAD R31, R31, R23, R88 ;  /* 0x000000171f1f7224 */ /* 0x000fe200078e0258 */
[----:B------:R-:W-:Y:S06]  /*4670*/  @P2 BRA `(.L_x_131) ;  /* 0x0000000800582947 */ /* 0x000fec0003800000 */
[----:B------:R0:W-:Y:S01]  /*4680*/  STG.E.U8 desc[UR38][R8.64+0x29], R31 ;  /* 0x0000291f08007986 */ /* 0x0001e2000c101126 */
[----:B------:R-:W-:Y:S05]  /*4690*/  BRA `(.L_x_131) ;  /* 0x0000000800507947 */ /* 0x000fea0003800000 */
.L_x_34:
[C---:B------:R-:W-:Y:S02]  /*46a0*/  ISETP.GE.AND P2, PT, R90.reuse, 0x1, PT ;  /* 0x000000015a00780c */ /* 0x040fe40003f46270 */
[----:B------:R-:W-:Y:S02]  /*46b0*/  ISETP.GE.AND P3, PT, R90, 0x9, PT ;  /* 0x000000095a00780c */ /* 0x000fe40003f66270 */
[C---:B------:R-:W-:Y:S02]  /*46c0*/  ISETP.LT.OR P4, PT, R3.reuse, 0x1, !P2 ;  /* 0x000000010300780c */ /* 0x040fe40005781670 */
[C---:B------:R-:W-:Y:S02]  /*46d0*/  ISETP.LT.OR P5, PT, R3.reuse, 0x2, !P2 ;  /* 0x000000020300780c */ /* 0x040fe400057a1670 */
[C---:B------:R-:W-:Y:S02]  /*46e0*/  ISETP.LT.OR P0, PT, R3.reuse, 0x1, !P3 ;  /* 0x000000010300780c */ /* 0x040fe40005f01670 */
[----:B------:R-:W-:-:S07]  /*46f0*/  ISETP.LT.OR P1, PT, R3, 0x2, !P3 ;  /* 0x000000020300780c */ /* 0x000fce0005f21670 */
[-C--:B------:R-:W-:Y:S02]  /*4700*/  @!P4 IMAD R13, R64, R23.reuse, RZ ;  /* 0x00000017400dc224 */ /* 0x080fe400078e02ff */
[-C--:B------:R-:W-:Y:S02]  /*4710*/  @!P5 IMAD R65, R65, R23.reuse, RZ ;  /* 0x000000174141d224 */ /* 0x080fe400078e02ff */
[-C--:B------:R-:W-:Y:S01]  /*4720*/  @!P0 IMAD R15, R66, R23.reuse, RZ ;  /* 0x00000017420f8224 */ /* 0x080fe200078e02ff */
[----:B------:R0:W-:Y:S01]  /*4730*/  @!P4 STG.E.U8 desc[UR38][R4.64], R13 ;  /* 0x0000000d0400c986 */ /* 0x0001e2000c101126 */
[----:B------:R-:W-:Y:S01]  /*4740*/  ISETP.LT.OR P4, PT, R3, 0x9, !P2 ;  /* 0x000000090300780c */ /* 0x000fe20005781670 */
[----:B------:R-:W-:Y:S02]  /*4750*/  @!P1 IMAD R67, R67, R23, RZ ;  /* 0x0000001743439224 */ /* 0x000fe400078e02ff */
[----:B------:R-:W-:Y:S01]  /*4760*/  @!P5 STG.E.U8 desc[UR38][R4.64+0x1], R65 ;  /* 0x000001410400d986 */ /* 0x000fe2000c101126 */
[----:B------:R-:W-:-:S03]  /*4770*/  ISETP.LT.OR P5, PT, R3, 0xa, !P2 ;  /* 0x0000000a0300780c */ /* 0x000fc600057a1670 */
[----:B------:R1:W-:Y:S01]  /*4780*/  @!P0 STG.E.U8 desc[UR38][R6.64], R15 ;  /* 0x0000000f06008986 */ /* 0x0003e2000c101126 */
[----:B------:R-:W-:-:S03]  /*4790*/  ISETP.LT.OR P0, PT, R3, 0x9, !P3 ;  /* 0x000000090300780c */ /* 0x000fc60005f01670 */
[----:B------:R-:W-:Y:S01]  /*47a0*/  @!P1 STG.E.U8 desc[UR38][R6.64+0x1], R67 ;  /* 0x0000014306009986 */ /* 0x000fe2000c101126 */
[----:B------:R-:W-:Y:S01]  /*47b0*/  ISETP.GE.AND P1, PT, R90, 0x81, PT ;  /* 0x000000815a00780c */ /* 0x000fe20003f26270 */
[----:B------:R-:W-:-:S04]  /*47c0*/  @!P4 IMAD R21, R68, R23, RZ ;  /* 0x000000174415c224 */ /* 0x000fc800078e02ff */
[-C--:B------:R-:W-:Y:S01]  /*47d0*/  @!P5 IMAD R69, R69, R23.reuse, RZ ;  /* 0x000000174545d224 */ /* 0x080fe200078e02ff */
[----:B------:R2:W-:Y:S01]  /*47e0*/  @!P4 STG.E.U8 desc[UR38][R4.64+0x8], R21 ;  /* 0x000008150400c986 */ /* 0x0005e2000c101126 */
[C---:B------:R-:W-:Y:S02]  /*47f0*/  ISETP.LT.OR P4, PT, R3.reuse, 0xa, !P3 ;  /* 0x0000000a0300780c */ /* 0x040fe40005f81670 */
[----:B0-----:R-:W-:Y:S01]  /*4800*/  @!P0 IMAD R13, R70, R23, RZ ;  /* 0x00000017460d8224 */ /* 0x001fe200078e02ff */
[----:B------:R-:W-:Y:S01]  /*4810*/  @!P5 STG.E.U8 desc[UR38][R4.64+0x9], R69 ;  /* 0x000009450400d986 */ /* 0x000fe2000c101126 */
[----:B------:R-:W-:-:S03]  /*4820*/  ISETP.LT.OR P5, PT, R3, 0x1, !P1 ;  /* 0x000000010300780c */ /* 0x000fc60004fa1670 */
[----:B------:R0:W-:Y:S01]  /*4830*/  @!P0 STG.E.U8 desc[UR38][R6.64+0x8], R13 ;  /* 0x0000080d06008986 */ /* 0x0001e2000c101126 */
[----:B------:R-:W-:-:S05]  /*4840*/  ISETP.GE.AND P0, PT, R90, 0x89, PT ;  /* 0x000000895a00780c */ /* 0x000fca0003f06270 */
[----:B------:R-:W-:-:S04]  /*4850*/  @!P4 IMAD R71, R71, R23, RZ ;  /* 0x000000174747c224 */ /* 0x000fc800078e02ff */
[----:B-1----:R-:W-:Y:S01]  /*4860*/  @!P5 IMAD R15, R56, R23, RZ ;  /* 0x00000017380fd224 */ /* 0x002fe200078e02ff */
[----:B------:R-:W-:Y:S01]  /*4870*/  @!P4 STG.E.U8 desc[UR38][R6.64+0x9], R71 ;  /* 0x000009470600c986 */ /* 0x000fe2000c101126 */
[----:B------:R-:W-:-:S03]  /*4880*/  ISETP.LT.OR P4, PT, R3, 0x2, !P1 ;  /* 0x000000020300780c */ /* 0x000fc60004f81670 */
[----:B------:R1:W-:Y:S01]  /*4890*/  @!P5 STG.E.U8 desc[UR38][R10.64], R15 ;  /* 0x0000000f0a00d986 */ /* 0x0003e2000c101126 */
[----:B------:R-:W-:-:S09]  /*48a0*/  ISETP.LT.OR P5, PT, R3, 0x1, !P0 ;  /* 0x000000010300780c */ /* 0x000fd200047a1670 */
[----:B------:R-:W-:-:S04]  /*48b0*/  @!P4 IMAD R57, R57, R23, RZ ;  /* 0x000000173939c224 */ /* 0x000fc800078e02ff */
[----:B--2---:R-:W-:Y:S01]  /*48c0*/  @!P5 IMAD R21, R58, R23, RZ ;  /* 0x000000173a15d224 */ /* 0x004fe200078e02ff */
[----:B------:R-:W-:Y:S01]  /*48d0*/  @!P4 STG.E.U8 desc[UR38][R10.64+0x1], R57 ;  /* 0x000001390a00c986 */ /* 0x000fe2000c101126 */
[----:B------:R-:W-:-:S03]  /*48e0*/  ISETP.LT.OR P4, PT, R3, 0x2, !P0 ;  /* 0x000000020300780c */ /* 0x000fc60004781670 */
[----:B------:R2:W-:Y:S01]  /*48f0*/  @!P5 STG.E.U8 desc[UR38][R8.64], R21 ;  /* 0x000000150800d986 */ /* 0x0005e2000c101126 */
[----:B------:R-:W-:-:S09]  /*4900*/  ISETP.LT.OR P5, PT, R3, 0x9, !P1 ;  /* 0x000000090300780c */ /* 0x000fd20004fa1670 */
[----:B------:R-:W-:-:S04]  /*4910*/  @!P4 IMAD R59, R59, R23, RZ ;  /* 0x000000173b3bc224 */ /* 0x000fc800078e02ff */
[----:B0-----:R-:W-:Y:S01]  /*4920*/  @!P5 IMAD R13, R60, R23, RZ ;  /* 0x000000173c0dd224 */ /* 0x001fe200078e02ff */
[----:B------:R-:W-:Y:S01]  /*4930*/  @!P4 STG.E.U8 desc[UR38][R8.64+0x1], R59 ;  /* 0x0000013b0800c986 */ /* 0x000fe2000c101126 */
[----:B------:R-:W-:-:S03]  /*4940*/  ISETP.LT.OR P4, PT, R3, 0xa, !P1 ;  /* 0x0000000a0300780c */ /* 0x000fc60004f81670 */
[----:B------:R0:W-:Y:S01]  /*4950*/  @!P5 STG.E.U8 desc[UR38][R10.64+0x8], R13 ;  /* 0x0000080d0a00d986 */ /* 0x0001e2000c101126 */
[----:B------:R-:W-:-:S09]  /*4960*/  ISETP.LT.OR P5, PT, R3, 0x9, !P0 ;  /* 0x000000090300780c */ /* 0x000fd200047a1670 */
        /* <DEDUP_REMOVED lines=65> */
[C---:B------:R-:W-:Y:S02]  /*4d80*/  ISETP.LT.OR P5, PT, R3.reuse, 0x29, !P2 ;  /* 0x000000290300780c */ /* 0x040fe400057a1670 */
[----:B------:R-:W-:-:S07]  /*4d90*/  ISETP.LT.OR P2, PT, R3, 0x2a, !P2 ;  /* 0x0000002a0300780c */ /* 0x000fce0005741670 */
[----:B------:R-:W-:-:S04]  /*4da0*/  @!P4 IMAD R35, R35, R23, RZ ;  /* 0x000000172323c224 */ /* 0x000fc800078e02ff */
[-C--:B0-----:R-:W-:Y:S01]  /*4db0*/  @!P5 IMAD R13, R36, R23.reuse, RZ ;  /* 0x00000017240dd224 */ /* 0x081fe200078e02ff */
[----:B------:R-:W-:Y:S01]  /*4dc0*/  @!P4 STG.E.U8 desc[UR38][R6.64+0x21], R35 ;  /* 0x000021230600c986 */ /* 0x000fe2000c101126 */
[----:B------:R-:W-:Y:S01]  /*4dd0*/  @!P2 IMAD R37, R37, R23, RZ ;  /* 0x000000172525a224 */ /* 0x000fe200078e02ff */
[C---:B------:R-:W-:Y:S02]  /*4de0*/  ISETP.LT.OR P4, PT, R3.reuse, 0x29, !P3 ;  /* 0x000000290300780c */ /* 0x040fe40005f81670 */
[C---:B------:R-:W-:Y:S01]  /*4df0*/  ISETP.LT.OR P3, PT, R3.reuse, 0x2a, !P3 ;  /* 0x0000002a0300780c */ /* 0x040fe20005f61670 */
[----:B------:R-:W-:Y:S01]  /*4e00*/  @!P5 STG.E.U8 desc[UR38][R4.64+0x28], R13 ;  /* 0x0000280d0400d986 */ /* 0x000fe2000c101126 */
[----:B------:R-:W-:-:S03]  /*4e10*/  ISETP.LT.OR P5, PT, R3, 0x21, !P1 ;  /* 0x000000210300780c */ /* 0x000fc60004fa1670 */
[----:B------:R0:W-:Y:S01]  /*4e20*/  @!P2 STG.E.U8 desc[UR38][R4.64+0x29], R37 ;  /* 0x000029250400a986 */ /* 0x0001e2000c101126 */
[----:B------:R-:W-:-:S05]  /*4e30*/  ISETP.LT.OR P2, PT, R3, 0x22, !P1 ;  /* 0x000000220300780c */ /* 0x000fca0004f41670 */
[-C--:B-1----:R-:W-:Y:S02]  /*4e40*/  @!P4 IMAD R15, R38, R23.reuse, RZ ;  /* 0x00000017260fc224 */ /* 0x082fe400078e02ff */
[-C--:B------:R-:W-:Y:S02]  /*4e50*/  @!P3 IMAD R39, R39, R23.reuse, RZ ;  /* 0x000000172727b224 */ /* 0x080fe400078e02ff */
[-C--:B--2---:R-:W-:Y:S01]  /*4e60*/  @!P5 IMAD R21, R24, R23.reuse, RZ ;  /* 0x000000171815d224 */ /* 0x084fe200078e02ff */
[----:B------:R-:W-:Y:S01]  /*4e70*/  @!P4 STG.E.U8 desc[UR38][R6.64+0x28], R15 ;  /* 0x0000280f0600c986 */ /* 0x000fe2000c101126 */
[----:B------:R-:W-:Y:S02]  /*4e80*/  ISETP.LT.OR P4, PT, R3, 0x22, !P0 ;  /* 0x000000220300780c */ /* 0x000fe40004781670 */
[----:B------:R-:W-:Y:S01]  /*4e90*/  @!P2 IMAD R25, R25, R23, RZ ;  /* 0x000000171919a224 */ /* 0x000fe200078e02ff */
[----:B------:R1:W-:Y:S01]  /*4ea0*/  @!P3 STG.E.U8 desc[UR38][R6.64+0x29], R39 ;  /* 0x000029270600b986 */ /* 0x0003e2000c101126 */
[----:B------:R-:W-:-:S03]  /*4eb0*/  ISETP.LT.OR P3, PT, R3, 0x21, !P0 ;  /* 0x000000210300780c */ /* 0x000fc60004761670 */
[----:B------:R2:W-:Y:S01]  /*4ec0*/  @!P2 STG.E.U8 desc[UR38][R10.64+0x21], R25 ;  /* 0x000021190a00a986 */ /* 0x0005e2000c101126 */
[C---:B------:R-:W-:Y:S02]  /*4ed0*/  ISETP.LT.OR P2, PT, R3.reuse, 0x29, !P1 ;  /* 0x000000290300780c */ /* 0x040fe40004f41670 */
[C---:B------:R-:W-:Y:S01]  /*4ee0*/  ISETP.LT.OR P1, PT, R3.reuse, 0x2a, !P1 ;  /* 0x0000002a0300780c */ /* 0x040fe20004f21670 */
[----:B------:R2:W-:Y:S01]  /*4ef0*/  @!P5 STG.E.U8 desc[UR38][R10.64+0x20], R21 ;  /* 0x000020150a00d986 */ /* 0x0005e2000c101126 */
[----:B------:R-:W-:Y:S01]  /*4f00*/  ISETP.LT.OR P5, PT, R3, 0x29, !P0 ;  /* 0x000000290300780c */ /* 0x000fe200047a1670 */
[----:B------:R-:W-:Y:S01]  /*4f10*/  @!P4 IMAD R27, R27, R23, RZ ;  /* 0x000000171b1bc224 */ /* 0x000fe200078e02ff */
[----:B------:R-:W-:-:S03]  /*4f20*/  ISETP.LT.OR P0, PT, R3, 0x2a, !P0 ;  /* 0x0000002a0300780c */ /* 0x000fc60004701670 */
[-C--:B------:R-:W-:Y:S01]  /*4f30*/  @!P3 IMAD R3, R26, R23.reuse, RZ ;  /* 0x000000171a03b224 */ /* 0x080fe200078e02ff */
[----:B------:R2:W-:Y:S03]  /*4f40*/  @!P4 STG.E.U8 desc[UR38][R8.64+0x21], R27 ;  /* 0x0000211b0800c986 */ /* 0x0005e6000c101126 */
[-C--:B0-----:R-:W-:Y:S01]  /*4f50*/  @!P2 IMAD R5, R28, R23.reuse, RZ ;  /* 0x000000171c05a224 */ /* 0x081fe200078e02ff */
[----:B------:R2:W-:Y:S01]  /*4f60*/  @!P3 STG.E.U8 desc[UR38][R8.64+0x20], R3 ;  /* 0x000020030800b986 */ /* 0x0005e2000c101126 */
[-C--:B------:R-:W-:Y:S02]  /*4f70*/  @!P1 IMAD R29, R29, R23.reuse, RZ ;  /* 0x000000171d1d9224 */ /* 0x080fe400078e02ff */
[-C--:B-1----:R-:W-:Y:S01]  /*4f80*/  @!P5 IMAD R7, R30, R23.reuse, RZ ;  /* 0x000000171e07d224 */ /* 0x082fe200078e02ff */
[----:B------:R2:W-:Y:S01]  /*4f90*/  @!P2 STG.E.U8 desc[UR38][R10.64+0x28], R5 ;  /* 0x000028050a00a986 */ /* 0x0005e2000c101126 */
[----:B------:R-:W-:-:S03]  /*4fa0*/  @!P0 IMAD R31, R31, R23, RZ ;  /* 0x000000171f1f8224 */ /* 0x000fc600078e02ff */
[----:B------:R2:W-:Y:S04]  /*4fb0*/  @!P1 STG.E.U8 desc[UR38][R10.64+0x29], R29 ;  /* 0x0000291d0a009986 */ /* 0x0005e8000c101126 */
[----:B------:R2:W-:Y:S04]  /*4fc0*/  @!P5 STG.E.U8 desc[UR38][R8.64+0x28], R7 ;  /* 0x000028070800d986 */ /* 0x0005e8000c101126 */
[----:B------:R2:W-:Y:S02]  /*4fd0*/  @!P0 STG.E.U8 desc[UR38][R8.64+0x29], R31 ;  /* 0x0000291f08008986 */ /* 0x0005e4000c101126 */
.L_x_131:
[----:B------:R-:W-:Y:S05]  /*4fe0*/  BSYNC B0 ;  /* 0x0000000000007941 */ /* 0x000fea0003800000 */
.L_x_33:
[----:B------:R-:W-:Y:S01]  /*4ff0*/  IADD3 R16, P0, R16, UR36, RZ ;  /* 0x0000002410107c10 */ /* 0x000fe2000ff1e0ff */
[----:B------:R-:W-:Y:S01]  /*5000*/  ULDC.64 UR4, c[0x0][0x650] ;  /* 0x0001940000047ab9 */ /* 0x000fe20000000a00 */
[----:B--2---:R-:W-:Y:S01]  /*5010*/  PRMT R3, RZ, 0x7610, R3 ;  /* 0x00007610ff037816 */ /* 0x004fe20000000003 */
[----:B------:R-:W-:Y:S01]  /*5020*/  IMAD.MOV.U32 R84, RZ, RZ, -0x1 ;  /* 0xffffffffff547424 */ /* 0x000fe200078e00ff */
[----:B------:R-:W-:Y:S01]  /*5030*/  IADD3.X R17, R17, UR42, RZ, P0, !PT ;  /* 0x0000002a11117c10 */ /* 0x000fe200087fe4ff */
[----:B------:R-:W-:Y:S01]  /*5040*/  IMAD.MOV.U32 R82, RZ, RZ, -0x1 ;  /* 0xffffffffff527424 */ /* 0x000fe200078e00ff */
[----:B------:R-:W-:-:S04]  /*5050*/  ISETP.GE.U32.AND P0, PT, R16, UR4, PT ;  /* 0x0000000410007c0c */ /* 0x000fc8000bf06070 */
[----:B------:R-:W-:-:S13]  /*5060*/  ISETP.GE.U32.AND.EX P0, PT, R17, UR5, PT, P0 ;  /* 0x0000000511007c0c */ /* 0x000fda000bf06100 */
[----:B------:R-:W-:Y:S05]  /*5070*/  @P0 BRA `(.L_x_132) ;  /* 0x0000000400500947 */ /* 0x000fea0003800000 */
[----:B----4-:R-:W2:Y:S01]  /*5080*/  LDC.64 R10, c[0x0][0x628] ;  /* 0x00018a00ff0a7b82 */ /* 0x010ea20000000a00 */
[----:B------:R-:W4:Y:S01]  /*5090*/  S2R R20, SR_CTAID.X ;  /* 0x0000000000147919 */ /* 0x000f220000002500 */
[----:B0--3--:R-:W-:Y:S02]  /*50a0*/  IMAD.MOV.U32 R8, RZ, RZ, R16 ;  /* 0x000000ffff087224 */ /* 0x009fe400078e0010 */
[----:B------:R-:W-:Y:S01]  /*50b0*/  IMAD.MOV.U32 R9, RZ, RZ, R17 ;  /* 0x000000ffff097224 */ /* 0x000fe200078e0011 */
[----:B------:R-:W0:Y:S03]  /*50c0*/  S2R R21, SR_CTAID.Y ;  /* 0x0000000000157919 */ /* 0x000e260000002600 */
[----:B------:R-:W3:Y:S08]  /*50d0*/  LDC R0, c[0x0][0x630] ;  /* 0x00018c00ff007b82 */ /* 0x000ef00000000800 */
[----:B------:R-:W0:Y:S01]  /*50e0*/  LDC.64 R14, c[0x0][0x620] ;  /* 0x00018800ff0e7b82 */ /* 0x000e220000000a00 */
[----:B--2---:R-:W-:-:S04]  /*50f0*/  ISETP.NE.U32.AND P0, PT, R10, RZ, PT ;  /* 0x000000ff0a00720c */ /* 0x004fc80003f05070 */
[----:B------:R-:W-:-:S13]  /*5100*/  ISETP.NE.AND.EX P0, PT, R11, RZ, PT, P0 ;  /* 0x000000ff0b00720c */ /* 0x000fda0003f05300 */
[----:B0--34-:R-:W-:Y:S05]  /*5110*/  @!P0 BRA `(.L_x_133) ;  /* 0x0000000000288947 */ /* 0x019fea0003800000 */
[----:B------:R-:W0:Y:S02]  /*5120*/  LDC R3, c[0x0][0x634] ;  /* 0x00018d00ff037b82 */ /* 0x000e240000000800 */
[----:B0-----:R-:W-:-:S05]  /*5130*/  IADD3 R3, P0, R16, R3, RZ ;  /* 0x0000000310037210 */ /* 0x001fca0007f1e0ff */
[----:B------:R-:W-:-:S04]  /*5140*/  IMAD.X R13, RZ, RZ, R17, P0 ;  /* 0x000000ffff0d7224 */ /* 0x000fc800000e0611 */
[----:B------:R-:W-:-:S04]  /*5150*/  IMAD.WIDE.U32 R4, R13, R10, RZ ;  /* 0x0000000a0d047225 */ /* 0x000fc800078e00ff */
[----:B-1----:R-:W-:-:S04]  /*5160*/  IMAD.WIDE.U32 R6, P0, R3, R11, R4 ;  /* 0x0000000b03067225 */ /* 0x002fc80007800004 */
[----:B------:R-:W-:-:S04]  /*5170*/  IMAD.WIDE.U32 R4, R3, R10, RZ ;  /* 0x0000000a03047225 */ /* 0x000fc800078e00ff */
[----:B------:R-:W-:Y:S01]  /*5180*/  IMAD.X R9, RZ, RZ, RZ, P0 ;  /* 0x000000ffff097224 */ /* 0x000fe200000e06ff */
[----:B------:R-:W-:Y:S01]  /*5190*/  IADD3 RZ, P0, R5, R6, RZ ;  /* 0x0000000605ff7210 */ /* 0x000fe20007f1e0ff */
[----:B------:R-:W-:-:S04]  /*51a0*/  IMAD.MOV.U32 R8, RZ, RZ, R7 ;  /* 0x000000ffff087224 */ /* 0x000fc800078e0007 */
[----:B------:R-:W-:-:S08]  /*51b0*/  IMAD.WIDE.U32.X R8, R13, R11, R8, P0 ;  /* 0x0000000b0d087225 */ /* 0x000fd000000e0408 */
.L_x_133:
[----:B------:R-:W0:Y:S01]  /*51c0*/  LDC.64 R28, c[0x0][0x640] ;  /* 0x00019000ff1c7b82 */ /* 0x000e220000000a00 */
[-CC-:B------:R-:W-:Y:S01]  /*51d0*/  SHF.R.U64 R82, R8, R0.reuse, R9.reuse ;  /* 0x0000000008527219 */ /* 0x180fe20000001209 */
[----:B------:R-:W-:Y:S01]  /*51e0*/  ULDC UR4, c[0x0][0x150] ;  /* 0x0000540000047ab9 */ /* 0x000fe20000000800 */
[----:B------:R-:W-:Y:S02]  /*51f0*/  SHF.R.U32.HI R0, RZ, R0, R9 ;  /* 0x00000000ff007219 */ /* 0x000fe40000011609 */
[----:B------:R-:W-:Y:S02]  /*5200*/  IADD3 R3, P0, RZ, -R82, RZ ;  /* 0x80000052ff037210 */ /* 0x000fe40007f1e0ff */
[----:B-1----:R-:W-:Y:S01]  /*5210*/  I2FP.F32.U32 R7, R20 ;  /* 0x0000001400077245 */ /* 0x002fe20000201000 */
[----:B------:R-:W1:Y:S02]  /*5220*/  LDC R6, c[0x0][0x618] ;  /* 0x00018600ff067b82 */ /* 0x000e640000000800 */
[----:B------:R-:W-:-:S02]  /*5230*/  IMAD.X R5, RZ, RZ, ~R0, P0 ;  /* 0x000000ffff057224 */ /* 0x000fc400000e0e00 */
[----:B------:R-:W-:Y:S01]  /*5240*/  FMUL R7, R7, UR4 ;  /* 0x0000000407077c20 */ /* 0x000fe20008400000 */
[----:B------:R-:W-:Y:S01]  /*5250*/  ULDC UR4, c[0x0][0x154] ;  /* 0x0000550000047ab9 */ /* 0x000fe20000000800 */
[-C--:B------:R-:W-:Y:S02]  /*5260*/  IMAD R0, R5, R14.reuse, RZ ;  /* 0x0000000e05007224 */ /* 0x080fe400078e02ff */
[----:B------:R-:W2:Y:S01]  /*5270*/  LDC R8, c[0x0][0x608] ;  /* 0x00018200ff087b82 */ /* 0x000ea20000000800 */
[C---:B------:R-:W-:Y:S01]  /*5280*/  IMAD.WIDE.U32 R4, R3.reuse, R14, R16 ;  /* 0x0000000e03047225 */ /* 0x040fe200078e0010 */
[----:B------:R-:W3:Y:S03]  /*5290*/  F2I.U32.TRUNC.NTZ R7, R7 ;  /* 0x0000000700077305 */ /* 0x000ee6000020f000 */
[----:B------:R-:W-:Y:S01]  /*52a0*/  IMAD R3, R3, R15, R0 ;  /* 0x0000000f03037224 */ /* 0x000fe200078e0200 */
[----:B------:R-:W-:-:S02]  /*52b0*/  I2FP.F32.U32 R0, R21 ;  /* 0x0000001500007245 */ /* 0x000fc40000201000 */
[----:B------:R-:W4:Y:S01]  /*52c0*/  LDC R26, c[0x0][0x658] ;  /* 0x00019600ff1a7b82 */ /* 0x000f220000000800 */
[----:B------:R-:W-:Y:S01]  /*52d0*/  IMAD.IADD R3, R5, 0x1, R3 ;  /* 0x0000000105037824 */ /* 0x000fe200078e0203 */
[----:B0-----:R-:W-:Y:S01]  /*52e0*/  ISETP.NE.U32.AND P0, PT, R28, RZ, PT ;  /* 0x000000ff1c00720c */ /* 0x001fe20003f05070 */
[----:B------:R-:W-:-:S03]  /*52f0*/  FMUL R0, R0, UR4 ;  /* 0x0000000400007c20 */ /* 0x000fc60008400000 */
[----:B------:R-:W-:Y:S01]  /*5300*/  ISETP.NE.AND.EX P0, PT, R29, RZ, PT, P0 ;  /* 0x000000ff1d00720c */ /* 0x000fe20003f05300 */
[----:B------:R0:W0:Y:S01]  /*5310*/  F2I.U32.TRUNC.NTZ R14, R0 ;  /* 0x00000000000e7305 */ /* 0x000022000020f000 */
[----:B------:R-:W0:Y:S01]  /*5320*/  LDC R9, c[0x0][0x144] ;  /* 0x00005100ff097b82 */ /* 0x000e220000000800 */
[-C--:B-1----:R-:W-:Y:S01]  /*5330*/  SHF.R.U64 R10, R4, R6.reuse, R3 ;  /* 0x00000006040a7219 */ /* 0x082fe20000001203 */
[----:B---3--:R-:W-:Y:S01]  /*5340*/  IMAD.MOV R7, RZ, RZ, -R7 ;  /* 0x000000ffff077224 */ /* 0x008fe200078e0a07 */
[----:B------:R-:W-:-:S05]  /*5350*/  SHF.R.U32.HI R3, RZ, R6, R3 ;  /* 0x00000006ff037219 */ /* 0x000fca0000011603 */
[----:B------:R-:W1:Y:S01]  /*5360*/  LDC R24, c[0x0][0x148] ;  /* 0x00005200ff187b82 */ /* 0x000e620000000800 */
[-CC-:B--2---:R-:W-:Y:S02]  /*5370*/  SHF.R.U64 R12, R10, R8.reuse, R3.reuse ;  /* 0x000000080a0c7219 */ /* 0x184fe40000001203 */
[----:B------:R-:W-:-:S05]  /*5380*/  SHF.R.U32.HI R3, RZ, R8, R3 ;  /* 0x00000008ff037219 */ /* 0x000fca0000011603 */
[----:B------:R-:W2:Y:S01]  /*5390*/  LDC R15, c[0x0][0x600] ;  /* 0x00018000ff0f7b82 */ /* 0x000ea20000000800 */
[-CC-:B----4-:R-:W-:Y:S02]  /*53a0*/  SHF.R.U64 R13, R12, R26.reuse, R3.reuse ;  /* 0x0000001a0c0d7219 */ /* 0x190fe40000001203 */
[----:B------:R-:W-:-:S03]  /*53b0*/  SHF.R.U32.HI R5, RZ, R26, R3 ;  /* 0x0000001aff057219 */ /* 0x000fc60000011603 */
[----:B------:R-:W-:Y:S02]  /*53c0*/  IMAD.MOV.U32 R4, RZ, RZ, R13 ;  /* 0x000000ffff047224 */ /* 0x000fe400078e000d */
[----:B------:R-:W3:Y:S01]  /*53d0*/  LDC R27, c[0x0][0x648] ;  /* 0x00019200ff1b7b82 */ /* 0x000ee20000000800 */
[----:B0-----:R-:W-:-:S07]  /*53e0*/  IMAD R25, R9, R7, R20 ;  /* 0x0000000709197224 */ /* 0x001fce00078e0214 */
[----:B------:R-:W0:Y:S08]  /*53f0*/  LDC R30, c[0x0][0x638] ;  /* 0x00018e00ff1e7b82 */ /* 0x000e300000000800 */
[----:B------:R-:W4:Y:S01]  /*5400*/  LDC R31, c[0x0][0x610] ;  /* 0x00018400ff1f7b82 */ /* 0x000f220000000800 */
[----:B-1----:R-:W-:Y:S05]  /*5410*/  @!P0 BRA `(.L_x_134) ;  /* 0x0000000000288947 */ /* 0x002fea0003800000 */
[----:B------:R-:W1:Y:S02]  /*5420*/  LDC R0, c[0x0][0x64c] ;  /* 0x00019300ff007b82 */ /* 0x000e640000000800 */
[----:B-1----:R-:W-:-:S05]  /*5430*/  IADD3 R3, P0, R13, R0, RZ ;  /* 0x000000000d037210 */ /* 0x002fca0007f1e0ff */
        /* <DEDUP_REMOVED lines=8> */
.L_x_134:
[----:B------:R-:W-:Y:S01]  /*54c0*/  ISETP.NE.AND P0, PT, R2, 0x1, PT ;  /* 0x000000010200780c */ /* 0x000fe20003f05270 */
[----:B------:R-:W-:Y:S01]  /*54d0*/  IMAD.MOV R14, RZ, RZ, -R14 ;  /* 0x000000ffff0e7224 */ /* 0x000fe200078e0a0e */
[----:B---3--:R-:W-:Y:S01]  /*54e0*/  SHF.R.U64 R0, R4, R27, R5 ;  /* 0x0000001b04007219 */ /* 0x008fe20000001205 */
[----:B--2---:R-:W-:Y:S01]  /*54f0*/  VIADD R5, R15, 0xffffffff ;  /* 0xffffffff0f057836 */ /* 0x004fe20000000000 */
[----:B------:R-:W-:-:S03]  /*5500*/  LOP3.LUT R3, R12, R79, RZ, 0xc0, !PT ;  /* 0x0000004f0c037212 */ /* 0x000fc600078ec0ff */
[----:B------:R-:W-:Y:S01]  /*5510*/  IMAD.MOV R4, RZ, RZ, -R0 ;  /* 0x000000ffff047224 */ /* 0x000fe200078e0a00 */
[----:B------:R-:W-:Y:S01]  /*5520*/  LOP3.LUT R10, R10, R5, RZ, 0xc0, !PT ;  /* 0x000000050a0a7212 */ /* 0x000fe200078ec0ff */
[----:B------:R-:W-:Y:S02]  /*5530*/  IMAD R0, R76, R0, R3 ;  /* 0x000000004c007224 */ /* 0x000fe400078e0203 */
[----:B0-----:R-:W-:Y:S02]  /*5540*/  IMAD R3, R4, R30, R13 ;  /* 0x0000001e04037224 */ /* 0x001fe400078e020d */
[----:B------:R-:W-:Y:S02]  /*5550*/  @P0 IMAD R25, R24, R14, R21 ;  /* 0x0000000e18190224 */ /* 0x000fe400078e0215 */
[----:B------:R-:W-:Y:S02]  /*5560*/  IMAD R5, R3, R15, R10 ;  /* 0x0000000f03057224 */ /* 0x000fe400078e020a */
[----:B----4-:R-:W-:-:S02]  /*5570*/  IMAD R0, R0, R31, R25 ;  /* 0x0000001f00007224 */ /* 0x010fc400078e0219 */
[----:B------:R-:W-:-:S03]  /*5580*/  IMAD.MOV.U32 R4, RZ, RZ, 0x1 ;  /* 0x00000001ff047424 */ /* 0x000fc600078e00ff */
[----:B------:R-:W-:Y:S02]  /*5590*/  SEL R84, R5, R0, !P0 ;  /* 0x0000000005547207 */ /* 0x000fe40004000000 */
[----:B------:R-:W-:Y:S02]  /*55a0*/  PRMT R3, R4, 0x7610, R3 ;  /* 0x0000761004037816 */ /* 0x000fe40000000003 */
[----:B------:R-:W-:-:S07]  /*55b0*/  SEL R0, R0, R5, !P0 ;  /* 0x0000000500007207 */ /* 0x000fce0004000000 */
.L_x_132:
[----:B------:R-:W-:Y:S01]  /*55c0*/  LOP3.LUT P0, RZ, R3, 0xff, RZ, 0xc0, !PT ;  /* 0x000000ff03ff7812 */ /* 0x000fe2000780c0ff */
[----:B------:R-:W-:Y:S01]  /*55d0*/  UIMAD.WIDE.U32 UR4, UR41, -0x45d1745d, URZ ;  /* 0xba2e8ba3290478a5 */ /* 0x000fe2000f8e003f */
[----:B------:R-:W-:-:S03]  /*55e0*/  IMAD.MOV.U32 R83, RZ, RZ, R0 ;  /* 0x000000ffff537224 */ /* 0x000fc600078e0000 */
[----:B------:R-:W-:-:S04]  /*55f0*/  USHF.R.U32.HI UR4, URZ, 0x3, UR5 ;  /* 0x000000033f047899 */ /* 0x000fc80008011605 */
[----:B------:R-:W-:-:S04]  /*5600*/  UIMAD UR41, UR4, -0xb, UR41 ;  /* 0xfffffff5042978a4 */ /* 0x000fc8000f8e0229 */
[----:B------:R-:W-:Y:S08]  /*5610*/  @P0 BRA `(.L_x_135) ;  /* 0xffffffbc00c40947 */ /* 0x000ff0000383ffff */
[----:B------:R-:W-:Y:S05]  /*5620*/  EXIT ;  /* 0x000000000000794d */ /* 0x000fea0003800000 */
.L_x_8:
        /* <DEDUP_REMOVED lines=26> */
.L_x_137:
[----:B------:R-:W0:Y:S01]  /*57d0*/  LDC.64 R30, c[0x0][0x640] ;  /* 0x00019000ff1e7b82 */ /* 0x000e220000000a00 */
[-CC-:B------:R-:W-:Y:S01]  /*57e0*/  SHF.R.U64 R22, R14, R8.reuse, R15.reuse ;  /* 0x000000080e167219 */ /* 0x180fe2000000120f */
[----:B------:R-:W-:Y:S01]  /*57f0*/  IMAD.MOV.U32 R27, RZ, RZ, 0x1 ;  /* 0x00000001ff1b7424 */ /* 0x000fe200078e00ff */
[----:B------:R-:W-:Y:S02]  /*5800*/  SHF.R.U32.HI R7, RZ, R8, R15 ;  /* 0x00000008ff077219 */ /* 0x000fe4000001160f */
[----:B------:R-:W-:-:S03]  /*5810*/  IADD3 R13, P0, RZ, -R22, RZ ;  /* 0x80000016ff0d7210 */ /* 0x000fc60007f1e0ff */
[----:B------:R-:W1:Y:S02]  /*5820*/  LDC R12, c[0x0][0x618] ;  /* 0x00018600ff0c7b82 */ /* 0x000e640000000800 */
[----:B------:R-:W-:Y:S02]  /*5830*/  IMAD.X R7, RZ, RZ, ~R7, P0 ;  /* 0x000000ffff077224 */ /* 0x000fe400000e0e07 */
[----:B------:R-:W-:-:S04]  /*5840*/  IMAD.WIDE.U32 R10, R13, R24, R16 ;  /* 0x000000180d0a7225 */ /* 0x000fc800078e0010 */
[----:B------:R-:W2:Y:S01]  /*5850*/  LDC R14, c[0x0][0x608] ;  /* 0x00018200ff0e7b82 */ /* 0x000ea20000000800 */
[----:B------:R-:W-:-:S04]  /*5860*/  IMAD R8, R7, R24, RZ ;  /* 0x0000001807087224 */ /* 0x000fc800078e02ff */
[----:B------:R-:W-:-:S03]  /*5870*/  IMAD R7, R13, R25, R8 ;  /* 0x000000190d077224 */ /* 0x000fc600078e0208 */
[----:B------:R-:W3:Y:S01]  /*5880*/  LDC R28, c[0x0][0x658] ;  /* 0x00019600ff1c7b82 */ /* 0x000ee20000000800 */
[----:B------:R-:W-:Y:S01]  /*5890*/  IMAD.IADD R7, R11, 0x1, R7 ;  /* 0x000000010b077824 */ /* 0x000fe200078e0207 */
[----:B0-----:R-:W-:Y:S01]  /*58a0*/  ISETP.NE.U32.AND P0, PT, R30, RZ, PT ;  /* 0x000000ff1e00720c */ /* 0x001fe20003f05070 */
[----:B------:R-:W-:-:S03]  /*58b0*/  IMAD.MOV.U32 R11, RZ, RZ, -0x1 ;  /* 0xffffffffff0b7424 */ /* 0x000fc600078e00ff */
        /* <DEDUP_REMOVED lines=8> */
[-C--:B---3--:R-:W-:Y:S02]  /*5940*/  SHF.L.U32 R10, R11, R28.reuse, RZ ;  /* 0x0000001c0b0a7219 */ /* 0x088fe400000006ff */
[--C-:B------:R-:W-:Y:S02]  /*5950*/  SHF.R.U64 R26, R24, R28, R7.reuse ;  /* 0x0000001c181a7219 */ /* 0x100fe40000001207 */
[----:B------:R-:W-:Y:S02]  /*5960*/  LOP3.LUT R29, RZ, R10, RZ, 0x33, !PT ;  /* 0x0000000aff1d7212 */ /* 0x000fe400078e33ff */
[----:B------:R-:W-:Y:S01]  /*5970*/  SHF.R.U32.HI R11, RZ, R28, R7 ;  /* 0x0000001cff0b7219 */ /* 0x000fe20000011607 */
[----:B------:R-:W3:Y:S01]  /*5980*/  LDC R32, c[0x0][0x610] ;  /* 0x00018400ff207b82 */ /* 0x000ee20000000800 */
[----:B------:R-:W-:Y:S01]  /*5990*/  IMAD.MOV.U32 R10, RZ, RZ, R26 ;  /* 0x000000ffff0a7224 */ /* 0x000fe200078e001a */
[----:B------:R-:W-:Y:S06]  /*59a0*/  @!P0 BRA `(.L_x_138) ;  /* 0x0000000000288947 */ /* 0x000fec0003800000 */
        /* <DEDUP_REMOVED lines=10> */
.L_x_138:
[----:B------:R-:W-:Y:S02]  /*5a50*/  ISETP.NE.AND P0, PT, R2, 0x1, PT ;  /* 0x000000010200780c */ /* 0x000fe40003f05270 */
[----:B-1----:R-:W-:Y:S01]  /*5a60*/  SHF.R.U64 R8, R10, R8, R11 ;  /* 0x000000080a087219 */ /* 0x002fe2000000120b */
[----:B0-----:R-:W-:Y:S01]  /*5a70*/  VIADD R11, R21, 0xffffffff ;  /* 0xffffffff150b7836 */ /* 0x001fe20000000000 */
[----:B------:R-:W-:Y:S02]  /*5a80*/  SHF.L.U32 R27, R27, R28, RZ ;  /* 0x0000001c1b1b7219 */ /* 0x000fe400000006ff */
[----:B------:R-:W-:Y:S01]  /*5a90*/  LOP3.LUT R5, R24, R29, RZ, 0xc0, !PT ;  /* 0x0000001d18057212 */ /* 0x000fe200078ec0ff */
[----:B------:R-:W-:-:S04]  /*5aa0*/  IMAD.MOV R7, RZ, RZ, -R8 ;  /* 0x000000ffff077224 */ /* 0x000fc800078e0a08 */
[----:B------:R-:W-:Y:S02]  /*5ab0*/  IMAD R5, R27, R8, R5 ;  /* 0x000000081b057224 */ /* 0x000fe400078e0205 */
[----:B------:R-:W-:Y:S01]  /*5ac0*/  @P0 IMAD R6, R9, R23, R4 ;  /* 0x0000001709060224 */ /* 0x000fe200078e0204 */
[----:B------:R-:W-:Y:S01]  /*5ad0*/  LOP3.LUT R9, R20, R11, RZ, 0xc0, !PT ;  /* 0x0000000b14097212 */ /* 0x000fe200078ec0ff */
[----:B--2---:R-:W-:Y:S02]  /*5ae0*/  IMAD R4, R7, R25, R26 ;  /* 0x0000001907047224 */ /* 0x004fe400078e021a */
[----:B---3--:R-:W-:Y:S02]  /*5af0*/  IMAD R6, R5, R32, R6 ;  /* 0x0000002005067224 */ /* 0x008fe400078e0206 */
[----:B------:R-:W-:Y:S02]  /*5b00*/  IMAD R5, R4, R21, R9 ;  /* 0x0000001504057224 */ /* 0x000fe400078e0209 */
[----:B------:R-:W-:-:S02]  /*5b10*/  IMAD.MOV.U32 R8, RZ, RZ, 0x1 ;  /* 0x00000001ff087424 */ /* 0x000fc400078e00ff */
[----:B------:R-:W-:Y:S01]  /*5b20*/  IMAD.MOV.U32 R7, RZ, RZ, R22 ;  /* 0x000000ffff077224 */ /* 0x000fe200078e0016 */
[----:B------:R-:W-:Y:S02]  /*5b30*/  SEL R21, R5, R6, !P0 ;  /* 0x0000000605157207 */ /* 0x000fe40004000000 */
[----:B------:R-:W-:-:S07]  /*5b40*/  SEL R20, R6, R5, !P0 ;  /* 0x0000000506147207 */ /* 0x000fce0004000000 */
.L_x_136:
[----:B------:R-:W-:-:S08]  /*5b50*/  NOP ;  /* 0x0000000000007918 */ /* 0x000fd00000000000 */
[----:B------:R-:W0:-:S00]  /*5b60*/  USETMAXREG.DEALLOC.CTAPOOL 0x28 ;  /* 0x00000028000079c8 */ /* 0x000e0000080e0500 */
[----:B0-----:R-:W-:-:S13]  /*5b70*/  ISETP.NE.AND P0, PT, R3, RZ, PT ;  /* 0x000000ff0300720c */ /* 0x001fda0003f05270 */
[----:B------:R-:W-:Y:S05]  /*5b80*/  @P0 EXIT ;  /* 0x000000000000094d */ /* 0x000fea0003800000 */
[----:B------:R-:W-:Y:S01]  /*5b90*/  LOP3.LUT P0, RZ, R8, 0xff, RZ, 0xc0, !PT ;  /* 0x000000ff08ff7812 */ /* 0x000fe2000780c0ff */
[----:B------:R-:W-:Y:S02]  /*5ba0*/  IMAD.MOV.U32 R3, RZ, RZ, 0x1 ;  /* 0x00000001ff037424 */ /* 0x000fe400078e00ff */
[----:B------:R-:W-:-:S10]  /*5bb0*/  IMAD.MOV.U32 R8, RZ, RZ, RZ ;  /* 0x000000ffff087224 */ /* 0x000fd400078e00ff */
[----:B------:R-:W-:Y:S05]  /*5bc0*/  @!P0 BRA `(.L_x_139) ;  /* 0x0000000c00288947 */ /* 0x000fea0003800000 */
[----:B------:R-:W0:Y:S01]  /*5bd0*/  LDC R3, c[0x0][0x28c] ;  /* 0x0000a300ff037b82 */ /* 0x000e220000000800 */
[----:B------:R-:W1:Y:S01]  /*5be0*/  S2R R10, SR_CgaCtaId ;  /* 0x00000000000a7919 */ /* 0x000e620000008800 */
[----:B------:R-:W-:Y:S01]  /*5bf0*/  IMAD.MOV.U32 R13, RZ, RZ, 0x600 ;  /* 0x00000600ff0d7424 */ /* 0x000fe200078e00ff */
[----:B------:R-:W-:Y:S01]  /*5c00*/  ULDC UR5, c[0x0][0x658] ;  /* 0x0001960000057ab9 */ /* 0x000fe20000000800 */
[----:B------:R-:W-:Y:S01]  /*5c10*/  UMOV UR6, 0xffffffff ;  /* 0xffffffff00067882 */ /* 0x000fe20000000000 */
[----:B------:R-:W-:Y:S01]  /*5c20*/  BSSY B0, `(.L_x_139) ;  /* 0x00000c4000007945 */ /* 0x000fe20003800000 */
[----:B------:R-:W-:Y:S01]  /*5c30*/  USHF.L.U32 UR6, UR6, UR5, URZ ;  /* 0x0000000506067299 */ /* 0x000fe2000800063f */
[----:B------:R-:W-:Y:S01]  /*5c40*/  IMAD.MOV.U32 R12, RZ, RZ, 0x1 ;  /* 0x00000001ff0c7424 */ /* 0x000fe200078e00ff */
[----:B------:R-:W-:Y:S01]  /*5c50*/  LOP3.LUT R9, R18, 0x2, RZ, 0xfc, !PT ;  /* 0x0000000212097812 */ /* 0x000fe200078efcff */
[----:B------:R-:W-:Y:S01]  /*5c60*/  IMAD.MOV.U32 R8, RZ, RZ, RZ ;  /* 0x000000ffff087224 */ /* 0x000fe200078e00ff */
[----:B------:R-:W-:Y:S01]  /*5c70*/  ULDC UR4, c[0x0][0x600] ;  /* 0x0001800000047ab9 */ /* 0x000fe20000000800 */
[----:B------:R-:W-:Y:S01]  /*5c80*/  UMOV UR7, 0x1 ;  /* 0x0000000100077882 */ /* 0x000fe20000000000 */
[----:B------:R-:W-:-:S02]  /*5c90*/  UIADD3 UR15, UR4, -0x1, URZ ;  /* 0xffffffff040f7890 */ /* 0x000fc4000fffe03f */
[----:B------:R-:W-:Y:S02]  /*5ca0*/  USHF.L.U32 UR17, UR7, UR5, URZ ;  /* 0x0000000507117299 */ /* 0x000fe4000800063f */
[----:B------:R-:W-:Y:S01]  /*5cb0*/  ULOP3.LUT UR16, URZ, UR6, URZ, 0x33, !UPT ;  /* 0x000000063f107292 */ /* 0x000fe2000f8e333f */
[----:B------:R-:W-:Y:S01]  /*5cc0*/  ULDC.64 UR20, c[0x0][0x198] ;  /* 0x0000660000147ab9 */ /* 0x000fe20000000a00 */
[----:B0-----:R-:W-:-:S05]  /*5cd0*/  VIADD R3, R3, 0x3f ;  /* 0x0000003f03037836 */ /* 0x001fca0000000000 */
[----:B------:R-:W-:-:S04]  /*5ce0*/  SHF.R.S32.HI R4, RZ, 0x1f, R3 ;  /* 0x0000001fff047819 */ /* 0x000fc80000011403 */
[----:B------:R-:W-:Y:S01]  /*5cf0*/  LEA.HI R4, R4, R3, RZ, 0x6 ;  /* 0x0000000304047211 */ /* 0x000fe200078f30ff */
[----:B------:R-:W-:Y:S01]  /*5d00*/  IMAD.MOV.U32 R3, RZ, RZ, 0x1 ;  /* 0x00000001ff037424 */ /* 0x000fe200078e00ff */
[----:B-1----:R-:W-:Y:S02]  /*5d10*/  LOP3.LUT R10, R10, 0x1, RZ, 0xc0, !PT ;  /* 0x000000010a0a7812 */ /* 0x002fe400078ec0ff */
[----:B------:R-:W-:-:S03]  /*5d20*/  SHF.R.S32.HI R11, RZ, 0x6, R4 ;  /* 0x00000006ff0b7819 */ /* 0x000fc60000011404 */
[----:B------:R-:W-:Y:S02]  /*5d30*/  IMAD R13, R10, R13, 0x2c180 ;  /* 0x0002c1800a0d7424 */ /* 0x000fe400078e020d */
[----:B------:R-:W-:-:S07]  /*5d40*/  VIADD R19, R11, 0x1 ;  /* 0x000000010b137836 */ /* 0x000fce0000000000 */
.L_x_150:
[----:B------:R-:W-:-:S03]  /*5d50*/  UMOV UR4, 0xffffffff ;  /* 0xffffffff00047882 */ /* 0x000fc60000000000 */
[----:B------:R-:W-:Y:S05]  /*5d60*/  BRA.DIV UR4, `(.L_x_140) ;  /* 0x0000001204a47947 */ /* 0x000fea000b800000 */
[----:B------:R-:W-:-:S13]  /*5d70*/  ELECT P6, URZ, PT ;  /* 0x00000000003f782f */ /* 0x000fda00038c0000 */
.L_x_168:
[----:B------:R-:W0:Y:S01]  /*5d80*/  LDC R4, c[0x0][0x28c] ;  /* 0x0000a300ff047b82 */ /* 0x000e220000000800 */
[----:B------:R-:W-:Y:S01]  /*5d90*/  BSSY B1, `(.L_x_141) ;  /* 0x0000039000017945 */ /* 0x000fe20003800000 */
[----:B0-----:R-:W-:-:S13]  /*5da0*/  ISETP.LT.OR P6, PT, R4, 0x1, !P6 ;  /* 0x000000010400780c */ /* 0x001fda00077c1670 */
[----:B------:R-:W-:Y:S05]  /*5db0*/  @P6 BRA `(.L_x_142) ;  /* 0x0000000000d86947 */ /* 0x000fea0003800000 */
[----:B------:R-:W-:Y:S02]  /*5dc0*/  IMAD R21, R21, 0x2, R10 ;  /* 0x0000000215157824 */ /* 0x000fe400078e020a */
[----:B------:R-:W-:Y:S02]  /*5dd0*/  IMAD.SHL.U32 R20, R20, 0x100, RZ ;  /* 0x0000010014147824 */ /* 0x000fe400078e00ff */
[----:B------:R-:W-:Y:S02]  /*5de0*/  IMAD.MOV.U32 R22, RZ, RZ, RZ ;  /* 0x000000ffff167224 */ /* 0x000fe400078e00ff */
[----:B------:R-:W-:Y:S02]  /*5df0*/  IMAD.MOV.U32 R4, RZ, RZ, R19 ;  /* 0x000000ffff047224 */ /* 0x000fe400078e0013 */
[----:B------:R-:W-:Y:S02]  /*5e00*/  IMAD.MOV.U32 R5, RZ, RZ, R3 ;  /* 0x000000ffff057224 */ /* 0x000fe400078e0003 */
[----:B------:R-:W-:-:S02]  /*5e10*/  IMAD.MOV.U32 R6, RZ, RZ, R8 ;  /* 0x000000ffff067224 */ /* 0x000fc400078e0008 */
[----:B------:R-:W-:-:S07]  /*5e20*/  IMAD R21, R21, 0x18, RZ ;  /* 0x0000001815157824 */ /* 0x000fce00078e02ff */
.L_x_145:
[----:B------:R-:W0:Y:S01]  /*5e30*/  S2R R15, SR_CgaCtaId ;  /* 0x00000000000f7919 */ /* 0x000e220000008800 */
[----:B------:R-:W-:Y:S02]  /*5e40*/  MOV R14, 0x400 ;  /* 0x00000400000e7802 */ /* 0x000fe40000000f00 */
[----:B------:R-:W-:Y:S02]  /*5e50*/  ISETP.NE.AND P1, PT, R0, RZ, PT ;  /* 0x000000ff0000720c */ /* 0x000fe40003f25270 */
[----:B0-----:R-:W-:Y:S02]  /*5e60*/  LEA R25, R15, R14, 0x18 ;  /* 0x0000000e0f197211 */ /* 0x001fe400078ec0ff */
[----:B------:R-:W-:-:S09]  /*5e70*/  SHF.L.U32 R14, R5, 0x1f, RZ ;  /* 0x0000001f050e7819 */ /* 0x000fd200000006ff */
[----:B------:R-:W0:Y:S01]  /*5e80*/  @!P1 LDC R15, c[0x0][0x500] ;  /* 0x00014000ff0f9b82 */ /* 0x000e220000000800 */
[----:B------:R-:W-:-:S04]  /*5e90*/  IMAD R23, R6, 0x8, R25 ;  /* 0x0000000806177824 */ /* 0x000fc800078e0219 */
[----:B------:R-:W1:Y:S02]  /*5ea0*/  SYNCS.PHASECHK.TRANS64.TRYWAIT P0, [R23+URZ+0x58], R14 ;  /* 0x0000580e170075a7 */ /* 0x000e64000800017f */
[----:B-1----:R-:W-:Y:S05]  /*5eb0*/  @!P0 BRA `(.L_x_143) ;  /* 0x0000001000708947 */ /* 0x002fea0003800000 */
.L_x_169:
[----:B-1----:R-:W-:Y:S01]  /*5ec0*/  PRMT R14, R9, 0x9910, RZ ;  /* 0x00009910090e7816 */ /* 0x002fe200000000ff */
[----:B0-----:R0:W-:Y:S03]  /*5ed0*/  @!P1 SYNCS.ARRIVE.TRANS64 RZ, [R23+URZ], R15 ;  /* 0x0000000f17ff99a7 */ /* 0x0011e6000800003f */
[----:B------:R-:W-:-:S13]  /*5ee0*/  ISETP.NE.AND P0, PT, R14, 0x2, PT ;  /* 0x000000020e00780c */ /* 0x000fda0003f05270 */
[----:B0-----:R-:W-:Y:S05]  /*5ef0*/  @P0 BRA `(.L_x_144) ;  /* 0x0000000000040947 */ /* 0x001fea0003800000 */
[----:B------:R-:W-:Y:S01]  /*5f00*/  BPT.TRAP 0x1 ;  /* 0x000000040000795c */ /* 0x000fe20000300000 */
.L_x_144:
[----:B------:R-:W-:Y:S01]  /*5f10*/  IMAD R14, R6, 0x4000, R25 ;  /* 0x00004000060e7824 */ /* 0x000fe200078e0219 */
[----:B------:R-:W-:Y:S01]  /*5f20*/  R2UR UR13, R25 ;  /* 0x00000000190d72ca */ /* 0x000fe200000e0000 */
[----:B------:R-:W-:Y:S01]  /*5f30*/  VIADD R4, R4, 0xffffffff ;  /* 0xffffffff04047836 */ /* 0x000fe20000000000 */
[----:B------:R-:W-:Y:S01]  /*5f40*/  R2UR UR9, R23 ;  /* 0x00000000170972ca */ /* 0x000fe200000e0000 */
[----:B------:R-:W-:Y:S01]  /*5f50*/  UIADD3 UR4, UP0, UR20, 0xf0, URZ ;  /* 0x000000f014047890 */ /* 0x000fe2000ff1e03f */
[----:B------:R-:W-:Y:S01]  /*5f60*/  R2UR UR5, R14 ;  /* 0x000000000e0572ca */ /* 0x000fe200000e0000 */
[----:B------:R-:W-:Y:S01]  /*5f70*/  IMAD R14, R6, 0xc00, R13 ;  /* 0x00000c00060e7824 */ /* 0x000fe200078e020d */
[----:B------:R-:W-:Y:S01]  /*5f80*/  R2UR UR11, R20 ;  /* 0x00000000140b72ca */ /* 0x000fe200000e0000 */
[----:B------:R-:W-:Y:S01]  /*5f90*/  UIADD3 UR22, UP1, UR20, 0x1f0, URZ ;  /* 0x000001f014167890 */ /* 0x000fe2000ff3e03f */
[----:B------:R-:W-:Y:S01]  /*5fa0*/  R2UR UR10, R22 ;  /* 0x00000000160a72ca */ /* 0x000fe200000e0000 */
[----:B------:R-:W-:Y:S01]  /*5fb0*/  VIADD R6, R6, 0x1 ;  /* 0x0000000106067836 */ /* 0x000fe20000000000 */
[----:B------:R-:W-:Y:S01]  /*5fc0*/  R2UR UR8, R14 ;  /* 0x000000000e0872ca */ /* 0x000fe200000e0000 */
[----:B------:R-:W-:Y:S01]  /*5fd0*/  UIADD3.X UR23, URZ, UR21, URZ, UP1, !UPT ;  /* 0x000000153f177290 */ /* 0x000fe20008ffe43f */
[----:B------:R-:W-:Y:S01]  /*5fe0*/  R2UR UR12, R7 ;  /* 0x00000000070c72ca */ /* 0x000fe200000e0000 */
[----:B------:R-:W-:Y:S01]  /*5ff0*/  UMOV UR6, 0x0 ;  /* 0x0000000000067882 */ /* 0x000fe20000000000 */
[----:B------:R-:W-:Y:S01]  /*6000*/  R2UR UR18, R21 ;  /* 0x00000000151272ca */ /* 0x000fe200000e0000 */
[----:B------:R-:W-:Y:S01]  /*6010*/  UMOV UR7, 0x10000000 ;  /* 0x1000000000077882 */ /* 0x000fe20000000000 */
[----:B------:R-:W-:Y:S01]  /*6020*/  ISETP.GT.AND P1, PT, R4, 0x1, PT ;  /* 0x000000010400780c */ /* 0x000fe20003f24270 */
[----:B------:R-:W-:Y:S01]  /*6030*/  UIADD3 UR14, UR5, 0x180, URZ ;  /* 0x00000180050e7890 */ /* 0x000fe2000fffe03f */
[----:B------:R-:W-:Y:S01]  /*6040*/  ISETP.NE.AND P0, PT, R6, 0xb, PT ;  /* 0x0000000b0600780c */ /* 0x000fe20003f05270 */
[----:B------:R-:W-:Y:S01]  /*6050*/  UIADD3.X UR5, URZ, UR21, URZ, UP0, !UPT ;  /* 0x000000153f057290 */ /* 0x000fe200087fe43f */
[----:B------:R-:W-:Y:S01]  /*6060*/  VIADD R22, R22, 0x40 ;  /* 0x0000004016167836 */ /* 0x000fe20000000000 */
[----:B------:R-:W-:Y:S01]  /*6070*/  UMOV UR19, 0x30000 ;  /* 0x0003000000137882 */ /* 0x000fe20000000000 */
[----:B------:R-:W-:Y:S01]  /*6080*/  SEL R14, RZ, 0x1, P0 ;  /* 0x00000001ff0e7807 */ /* 0x000fe20000000000 */
[----:B------:R-:W-:Y:S01]  /*6090*/  UIADD3 UR13, UR13, UR8, URZ ;  /* 0x000000080d0d7290 */ /* 0x000fe2000fffe03f */
[----:B------:R-:W-:-:S02]  /*60a0*/  SEL R6, R6, RZ, P0 ;  /* 0x000000ff06067207 */ /* 0x000fc40000000000 */
[----:B------:R-:W-:Y:S01]  /*60b0*/  UMOV UR8, UR14 ;  /* 0x0000000e00087c82 */ /* 0x000fe20008000000 */
[----:B------:R-:W-:Y:S01]  /*60c0*/  LOP3.LUT R5, R5, R14, RZ, 0x3c, !PT ;  /* 0x0000000e05057212 */ /* 0x000fe200078e3cff */
[----:B------:R0:W-:Y:S02]  /*60d0*/  UTMALDG.3D [UR8], [UR4], desc[UR6] ;  /* 0x00000608040075b4 */ /* 0x0001e40008011000 */
[----:B0-----:R-:W-:Y:S01]  /*60e0*/  UMOV UR11, UR18 ;  /* 0x00000012000b7c82 */ /* 0x001fe20008000000 */
[----:B------:R-:W-:Y:S02]  /*60f0*/  UMOV UR8, UR13 ;  /* 0x0000000d00087c82 */ /* 0x000fe40008000000 */
[----:B------:R0:W-:Y:S02]  /*6100*/  UTMALDG.3D.MULTICAST [UR8], [UR22], UR19, desc[UR6] ;  /* 0x00000608160073b4 */ /* 0x0001e40008011813 */
[----:B0-----:R-:W-:Y:S05]  /*6110*/  @P1 BRA `(.L_x_145) ;  /* 0xfffffffc00441947 */ /* 0x001fea000383ffff */
.L_x_142:
[----:B------:R-:W-:Y:S05]  /*6120*/  BSYNC B1 ;  /* 0x0000000000017941 */ /* 0x000fea0003800000 */
.L_x_141:
[----:B------:R-:W-:Y:S01]  /*6130*/  LOP3.LUT P1, RZ, R12, 0xff, RZ, 0xc0, !PT ;  /* 0x000000ff0cff7812 */ /* 0x000fe2000782c0ff */
[C---:B------:R-:W-:Y:S01]  /*6140*/  IMAD.IADD R7, R11.reuse, 0x1, R8 ;  /* 0x000000010b077824 */ /* 0x040fe200078e0208 */
[----:B------:R-:W-:Y:S01]  /*6150*/  ULDC.64 UR4, c[0x0][0x650] ;  /* 0x0001940000047ab9 */ /* 0x000fe20000000a00 */
[----:B------:R-:W-:Y:S01]  /*6160*/  ISETP.GE.U32.AND P2, PT, R11, 0xb, PT ;  /* 0x0000000b0b00780c */ /* 0x000fe20003f46070 */
[----:B------:R-:W-:Y:S01]  /*6170*/  BSSY B1, `(.L_x_146) ;  /* 0x000006c000017945 */ /* 0x000fe20003800000 */
[----:B------:R-:W-:Y:S01]  /*6180*/  IMAD.MOV.U32 R20, RZ, RZ, -0x1 ;  /* 0xffffffffff147424 */ /* 0x000fe200078e00ff */
[----:B------:R-:W-:Y:S01]  /*6190*/  ISETP.GT.U32.AND P0, PT, R7, 0xa, PT ;  /* 0x0000000a0700780c */ /* 0x000fe20003f04070 */
[----:B------:R-:W-:Y:S01]  /*61a0*/  IMAD.MOV.U32 R21, RZ, RZ, -0x1 ;  /* 0xffffffffff157424 */ /* 0x000fe200078e00ff */
[----:B------:R-:W-:Y:S02]  /*61b0*/  PRMT R12, RZ, 0x7610, R12 ;  /* 0x00007610ff0c7816 */ /* 0x000fe4000000000c */
[----:B------:R-:W-:-:S03]  /*61c0*/  ISETP.LT.U32.AND P0, PT, R11, 0xb, P0 ;  /* 0x0000000b0b00780c */ /* 0x000fc60000701070 */
[----:B------:R-:W0:Y:S01]  /*61d0*/  @P1 S2R R5, SR_CgaCtaId ;  /* 0x0000000000051919 */ /* 0x000e220000008800 */
[----:B------:R-:W-:-:S04]  /*61e0*/  @P1 MOV R4, 0x400 ;  /* 0x0000040000041802 */ /* 0x000fc80000000f00 */
[----:B0-----:R-:W-:Y:S01]  /*61f0*/  @P1 LEA R6, R5, R4, 0x18 ;  /* 0x0000000405061211 */ /* 0x001fe200078ec0ff */
[----:B------:R-:W-:Y:S01]  /*6200*/  IMAD.WIDE.U32 R4, R7, -0x45d1745d, RZ ;  /* 0xba2e8ba307047825 */ /* 0x000fe200078e00ff */
[----:B------:R-:W-:Y:S02]  /*6210*/  SEL R4, RZ, 0x1, !P0 ;  /* 0x00000001ff047807 */ /* 0x000fe40004000000 */
[----:B------:R0:W-:Y:S01]  /*6220*/  @P1 SYNCS.ARRIVE.TRANS64.A1T0 RZ, [R6+URZ+0xc8], RZ ;  /* 0x0000c8ff06ff19a7 */ /* 0x0001e2000810003f */
[----:B------:R-:W-:Y:S02]  /*6230*/  IADD3 R16, P1, R16, UR36, RZ ;  /* 0x0000002410107c10 */ /* 0x000fe4000ff3e0ff */
[----:B------:R-:W-:Y:S02]  /*6240*/  LOP3.LUT R3, R3, R4, RZ, 0x3c, !PT ;  /* 0x0000000403037212 */ /* 0x000fe400078e3cff */
[----:B------:R-:W-:Y:S02]  /*6250*/  IADD3.X R17, R17, UR42, RZ, P1, !PT ;  /* 0x0000002a11117c10 */ /* 0x000fe40008ffe4ff */
[----:B------:R-:W-:-:S02]  /*6260*/  ISETP.GE.U32.AND P0, PT, R16, UR4, PT ;  /* 0x0000000410007c0c */ /* 0x000fc4000bf06070 */
[----:B0-----:R-:W-:Y:S02]  /*6270*/  SHF.R.U32.HI R6, RZ, 0x3, R5 ;  /* 0x00000003ff067819 */ /* 0x001fe40000011605 */
[----:B------:R-:W-:Y:S02]  /*6280*/  ISETP.GE.U32.AND.EX P0, PT, R17, UR5, PT, P0 ;  /* 0x0000000511007c0c */ /* 0x000fe4000bf06100 */
[----:B------:R-:W-:Y:S01]  /*6290*/  @P2 LOP3.LUT R3, R3, 0x1, R6, 0x78, !PT ;  /* 0x0000000103032812 */ /* 0x000fe200078e7806 */
[----:B------:R-:W-:Y:S01]  /*62a0*/  IMAD R8, R6, -0xb, R7 ;  /* 0xfffffff506087824 */ /* 0x000fe200078e0207 */
[----:B------:R-:W-:Y:S01]  /*62b0*/  PRMT R4, RZ, 0x7610, R4 ;  /* 0x00007610ff047816 */ /* 0x000fe20000000004 */
[----:B------:R-:W-:-:S08]  /*62c0*/  IMAD.MOV.U32 R7, RZ, RZ, -0x1 ;  /* 0xffffffffff077424 */ /* 0x000fd000078e00ff */
[----:B------:R-:W-:Y:S05]  /*62d0*/  @P0 BRA `(.L_x_147) ;  /* 0x0000000400540947 */ /* 0x000fea0003800000 */
[----:B------:R-:W0:Y:S01]  /*62e0*/  S2R R15, SR_CTAID.X ;  /* 0x00000000000f7919 */ /* 0x000e220000002500 */
[----:B------:R-:W-:Y:S01]  /*62f0*/  ULDC.64 UR4, c[0x0][0x628] ;  /* 0x00018a0000047ab9 */ /* 0x000fe20000000a00 */
[----:B------:R-:W-:Y:S01]  /*6300*/  ULDC UR7, c[0x0][0x630] ;  /* 0x00018c0000077ab9 */ /* 0x000fe20000000800 */
[----:B------:R-:W-:Y:S01]  /*6310*/  ISETP.NE.U32.AND P0, PT, RZ, UR4, PT ;  /* 0x00000004ff007c0c */ /* 0x000fe2000bf05070 */
[----:B------:R-:W1:Y:S01]  /*6320*/  S2R R20, SR_CTAID.Y ;  /* 0x0000000000147919 */ /* 0x000e620000002600 */
[----:B------:R-:W-:Y:S01]  /*6330*/  ULDC UR8, c[0x0][0x150] ;  /* 0x0000540000087ab9 */ /* 0x000fe20000000800 */
[----:B------:R-:W-:Y:S01]  /*6340*/  IMAD.MOV.U32 R4, RZ, RZ, R16 ;  /* 0x000000ffff047224 */ /* 0x000fe200078e0010 */
[----:B------:R-:W-:Y:S01]  /*6350*/  ISETP.NE.AND.EX P0, PT, RZ, UR5, PT, P0 ;  /* 0x00000005ff007c0c */ /* 0x000fe2000bf05300 */
[----:B------:R-:W-:Y:S01]  /*6360*/  IMAD.MOV.U32 R5, RZ, RZ, R17 ;  /* 0x000000ffff057224 */ /* 0x000fe200078e0011 */
[----:B0-----:R-:W-:-:S11]  /*6370*/  I2FP.F32.U32 R22, R15 ;  /* 0x0000000f00167245 */ /* 0x001fd60000201000 */
[----:B------:R-:W-:Y:S05]  /*6380*/  @!P0 BRA `(.L_x_148) ;  /* 0x0000000000288947 */ /* 0x000fea0003800000 */
[----:B------:R-:W-:Y:S02]  /*6390*/  ULDC UR6, c[0x0][0x634] ;  /* 0x00018d0000067ab9 */ /* 0x000fe40000000800 */
[----:B------:R-:W-:-:S05]  /*63a0*/  IADD3 R5, P0, R16, UR6, RZ ;  /* 0x0000000610057c10 */ /* 0x000fca000ff1e0ff */
[----:B------:R-:W-:-:S04]  /*63b0*/  IMAD.X R21, RZ, RZ, R17, P0 ;  /* 0x000000ffff157224 */ /* 0x000fc800000e0611 */
[----:B------:R-:W-:-:S04]  /*63c0*/  IMAD.WIDE.U32 R6, R21, UR4, RZ ;  /* 0x0000000415067c25 */ /* 0x000fc8000f8e00ff */
[----:B------:R-:W-:-:S04]  /*63d0*/  IMAD.WIDE.U32 R6, P0, R5, UR5, R6 ;  /* 0x0000000505067c25 */ /* 0x000fc8000f800006 */
[----:B------:R-:W-:-:S04]  /*63e0*/  IMAD.WIDE.U32 R4, R5, UR4, RZ ;  /* 0x0000000405047c25 */ /* 0x000fc8000f8e00ff */
[----:B------:R-:W-:Y:S01]  /*63f0*/  IMAD.MOV.U32 R4, RZ, RZ, R7 ;  /* 0x000000ffff047224 */ /* 0x000fe200078e0007 */
[----:B------:R-:W-:Y:S01]  /*6400*/  IADD3 RZ, P1, R5, R6, RZ ;  /* 0x0000000605ff7210 */ /* 0x000fe20007f3e0ff */
[----:B------:R-:W-:-:S04]  /*6410*/  IMAD.X R5, RZ, RZ, RZ, P0 ;  /* 0x000000ffff057224 */ /* 0x000fc800000e06ff */
[----:B------:R-:W-:-:S08]  /*6420*/  IMAD.WIDE.U32.X R4, R21, UR5, R4, P1 ;  /* 0x0000000515047c25 */ /* 0x000fd000088e0404 */
.L_x_148:
[--C-:B------:R-:W-:Y:S01]  /*6430*/  SHF.R.U64 R14, R4, UR7, R5.reuse ;  /* 0x00000007040e7c19 */ /* 0x100fe20008001205 */
[----:B------:R-:W-:Y:S01]  /*6440*/  FMUL R22, R22, UR8 ;  /* 0x0000000816167c20 */ /* 0x000fe20008400000 */
[----:B------:R-:W-:Y:S01]  /*6450*/  SHF.R.U32.HI R4, RZ, UR7, R5 ;  /* 0x00000007ff047c19 */ /* 0x000fe20008011605 */
[----:B------:R-:W0:Y:S01]  /*6460*/  LDC R6, c[0x0][0x144] ;  /* 0x00005100ff067b82 */ /* 0x000e220000000800 */
[----:B------:R-:W-:Y:S01]  /*6470*/  IADD3 R5, P0, RZ, -R14, RZ ;  /* 0x8000000eff057210 */ /* 0x000fe20007f1e0ff */
[----:B------:R-:W-:Y:S01]  /*6480*/  ULDC UR6, c[0x0][0x154] ;  /* 0x0000550000067ab9 */ /* 0x000fe20000000800 */
[----:B-1----:R-:W-:Y:S01]  /*6490*/  I2FP.F32.U32 R7, R20 ;  /* 0x0000001400077245 */ /* 0x002fe20000201000 */
[----:B------:R-:W1:Y:S01]  /*64a0*/  F2I.U32.TRUNC.NTZ R22, R22 ;  /* 0x0000001600167305 */ /* 0x000e62000020f000 */
[----:B------:R-:W-:Y:S01]  /*64b0*/  ULDC.64 UR4, c[0x0][0x620] ;  /* 0x0001880000047ab9 */ /* 0x000fe20000000a00 */
[----:B------:R-:W-:Y:S01]  /*64c0*/  IMAD.X R4, RZ, RZ, ~R4, P0 ;  /* 0x000000ffff047224 */ /* 0x000fe200000e0e04 */
[----:B------:R-:W-:Y:S01]  /*64d0*/  ISETP.NE.AND P2, PT, R2, 0x1, PT ;  /* 0x000000010200780c */ /* 0x000fe20003f45270 */
[----:B------:R-:W-:Y:S01]  /*64e0*/  FMUL R23, R7, UR6 ;  /* 0x0000000607177c20 */ /* 0x000fe20008400000 */
[----:B------:R-:W2:Y:S01]  /*64f0*/  LDC R25, c[0x0][0x148] ;  /* 0x00005200ff197b82 */ /* 0x000ea20000000800 */
[----:B------:R-:W-:Y:S01]  /*6500*/  IMAD R4, R4, UR4, RZ ;  /* 0x0000000404047c24 */ /* 0x000fe2000f8e02ff */
[----:B------:R-:W-:-:S02]  /*6510*/  ULDC.64 UR6, c[0x0][0x640] ;  /* 0x0001900000067ab9 */ /* 0x000fc40000000a00 */
[----:B------:R-:W-:Y:S01]  /*6520*/  ISETP.NE.U32.AND P0, PT, RZ, UR6, PT ;  /* 0x00000006ff007c0c */ /* 0x000fe2000bf05070 */
[----:B------:R-:W3:Y:S01]  /*6530*/  F2I.U32.TRUNC.NTZ R23, R23 ;  /* 0x0000001700177305 */ /* 0x000ee2000020f000 */
[C---:B------:R-:W-:Y:S02]  /*6540*/  IMAD R7, R5.reuse, UR5, R4 ;  /* 0x0000000505077c24 */ /* 0x040fe4000f8e0204 */
[----:B------:R-:W-:Y:S01]  /*6550*/  IMAD.WIDE.U32 R4, R5, UR4, R16 ;  /* 0x0000000405047c25 */ /* 0x000fe2000f8e0010 */
[----:B------:R-:W-:Y:S01]  /*6560*/  ULDC UR4, c[0x0][0x618] ;  /* 0x0001860000047ab9 */ /* 0x000fe20000000800 */
[----:B------:R-:W-:Y:S02]  /*6570*/  ISETP.NE.AND.EX P0, PT, RZ, UR7, PT, P0 ;  /* 0x00000007ff007c0c */ /* 0x000fe4000bf05300 */
[----:B------:R-:W-:Y:S02]  /*6580*/  IMAD.IADD R5, R5, 0x1, R7 ;  /* 0x0000000105057824 */ /* 0x000fe400078e0207 */
[----:B-1----:R-:W-:-:S03]  /*6590*/  IMAD.MOV R22, RZ, RZ, -R22 ;  /* 0x000000ffff167224 */ /* 0x002fc600078e0a16 */
[----:B------:R-:W-:Y:S01]  /*65a0*/  SHF.R.U64 R21, R4, UR4, R5 ;  /* 0x0000000404157c19 */ /* 0x000fe20008001205 */
[----:B0-----:R-:W-:Y:S01]  /*65b0*/  IMAD R15, R6, R22, R15 ;  /* 0x00000016060f7224 */ /* 0x001fe200078e020f */
[----:B------:R-:W-:Y:S01]  /*65c0*/  SHF.R.U32.HI R4, RZ, UR4, R5 ;  /* 0x00000004ff047c19 */ /* 0x000fe20008011605 */
[----:B------:R-:W-:Y:S01]  /*65d0*/  ULDC UR4, c[0x0][0x608] ;  /* 0x0001820000047ab9 */ /* 0x000fe20000000800 */
[----:B---3--:R-:W-:Y:S02]  /*65e0*/  IMAD.MOV R6, RZ, RZ, -R23 ;  /* 0x000000ffff067224 */ /* 0x008fe400078e0a17 */
[--C-:B------:R-:W-:Y:S02]  /*65f0*/  SHF.R.U64 R22, R21, UR4, R4.reuse ;  /* 0x0000000415167c19 */ /* 0x100fe40008001204 */
[----:B------:R-:W-:Y:S01]  /*6600*/  SHF.R.U32.HI R5, RZ, UR4, R4 ;  /* 0x00000004ff057c19 */ /* 0x000fe20008011604 */
[----:B------:R-:W-:Y:S01]  /*6610*/  ULDC UR4, c[0x0][0x658] ;  /* 0x0001960000047ab9 */ /* 0x000fe20000000800 */
[----:B--2---:R-:W-:-:S02]  /*6620*/  @P2 IMAD R15, R25, R6, R20 ;  /* 0x00000006190f2224 */ /* 0x004fc400078e0214 */
[--C-:B------:R-:W-:Y:S02]  /*6630*/  SHF.R.U64 R20, R22, UR4, R5.reuse ;  /* 0x0000000416147c19 */ /* 0x100fe40008001205 */
[----:B------:R-:W-:-:S03]  /*6640*/  SHF.R.U32.HI R23, RZ, UR4, R5 ;  /* 0x00000004ff177c19 */ /* 0x000fc60008011605 */
[----:B------:R-:W-:Y:S02]  /*6650*/  IMAD.MOV.U32 R6, RZ, RZ, R20 ;  /* 0x000000ffff067224 */ /* 0x000fe400078e0014 */
[----:B------:R-:W-:Y:S01]  /*6660*/  IMAD.MOV.U32 R5, RZ, RZ, R23 ;  /* 0x000000ffff057224 */ /* 0x000fe200078e0017 */
[----:B------:R-:W-:Y:S06]  /*6670*/  @!P0 BRA `(.L_x_149) ;  /* 0x00000000002c8947 */ /* 0x000fec0003800000 */
        /* <DEDUP_REMOVED lines=9> */
[----:B------:R-:W-:-:S04]  /*6710*/  IMAD.WIDE.U32.X R4, R23, UR7, R4, P1 ;  /* 0x0000000717047c25 */ /* 0x000fc800088e0404 */
[----:B------:R-:W-:-:S07]  /*6720*/  IMAD.MOV.U32 R6, RZ, RZ, R4 ;  /* 0x000000ffff067224 */ /* 0x000fce00078e0004 */
.L_x_149:
[----:B------:R-:W-:Y:S01]  /*6730*/  ULDC UR4, c[0x0][0x648] ;  /* 0x0001920000047ab9 */ /* 0x000fe20000000800 */
[----:B------:R-:W-:Y:S01]  /*6740*/  LOP3.LUT R4, R22, UR16, RZ, 0xc0, !PT ;  /* 0x0000001016047c12 */ /* 0x000fe2000f8ec0ff */
[----:B------:R-:W-:Y:S01]  /*6750*/  ULDC UR5, c[0x0][0x610] ;  /* 0x0001840000057ab9 */ /* 0x000fe20000000800 */
[----:B------:R-:W-:Y:S01]  /*6760*/  SHF.R.U64 R5, R6, UR4, R5 ;  /* 0x0000000406057c19 */ /* 0x000fe20008001205 */
[----:B------:R-:W-:Y:S01]  /*6770*/  ULDC UR4, c[0x0][0x638] ;  /* 0x00018e0000047ab9 */ /* 0x000fe20000000800 */
[----:B------:R-:W-:-:S03]  /*6780*/  LOP3.LUT R21, R21, UR15, RZ, 0xc0, !PT ;  /* 0x0000000f15157c12 */ /* 0x000fc6000f8ec0ff */
[----:B------:R-:W-:Y:S02]  /*6790*/  IMAD.MOV R7, RZ, RZ, -R5 ;  /* 0x000000ffff077224 */ /* 0x000fe400078e0a05 */
[----:B------:R-:W-:Y:S02]  /*67a0*/  IMAD R4, R5, UR17, R4 ;  /* 0x0000001105047c24 */ /* 0x000fe4000f8e0204 */
[----:B------:R-:W-:Y:S01]  /*67b0*/  IMAD R20, R7, UR4, R20 ;  /* 0x0000000407147c24 */ /* 0x000fe2000f8e0214 */
[----:B------:R-:W-:Y:S01]  /*67c0*/  ULDC UR4, c[0x0][0x600] ;  /* 0x0001800000047ab9 */ /* 0x000fe20000000800 */
[----:B------:R-:W-:Y:S02]  /*67d0*/  IMAD R15, R4, UR5, R15 ;  /* 0x00000005040f7c24 */ /* 0x000fe4000f8e020f */
[----:B------:R-:W-:Y:S02]  /*67e0*/  IMAD R20, R20, UR4, R21 ;  /* 0x0000000414147c24 */ /* 0x000fe4000f8e0215 */
[----:B------:R-:W-:-:S02]  /*67f0*/  IMAD.MOV.U32 R4, RZ, RZ, 0x1 ;  /* 0x00000001ff047424 */ /* 0x000fc400078e00ff */
[----:B------:R-:W-:Y:S01]  /*6800*/  IMAD.MOV.U32 R7, RZ, RZ, R14 ;  /* 0x000000ffff077224 */ /* 0x000fe200078e000e */
[----:B------:R-:W-:Y:S02]  /*6810*/  SEL R21, R20, R15, !P2 ;  /* 0x0000000f14157207 */ /* 0x000fe40005000000 */
[----:B------:R-:W-:-:S07]  /*6820*/  SEL R20, R15, R20, !P2 ;  /* 0x000000140f147207 */ /* 0x000fce0005000000 */
.L_x_147:
[----:B------:R-:W-:Y:S05]  /*6830*/  BSYNC B1 ;  /* 0x0000000000017941 */ /* 0x000fea0003800000 */
.L_x_146:
[----:B------:R-:W-:-:S13]  /*6840*/  LOP3.LUT P0, RZ, R4, 0xff, RZ, 0xc0, !PT ;  /* 0x000000ff04ff7812 */ /* 0x000fda000780c0ff */
[----:B------:R-:W-:Y:S05]  /*6850*/  @P0 BRA `(.L_x_150) ;  /* 0xfffffff4003c0947 */ /* 0x000fea000383ffff */
[----:B------:R-:W-:Y:S05]  /*6860*/  BSYNC B0 ;  /* 0x0000000000007941 */ /* 0x000fea0003800000 */
.L_x_139:
[----:B------:R-:W-:-:S03]  /*6870*/  UMOV UR4, 0xffffffff ;  /* 0xffffffff00047882 */ /* 0x000fc60000000000 */
[----:B------:R-:W-:Y:S05]  /*6880*/  BRA.DIV UR4, `(.L_x_151) ;  /* 0x0000000a04107947 */ /* 0x000fea000b800000 */
[----:B------:R-:W-:-:S13]  /*6890*/  ELECT P6, URZ, PT ;  /* 0x00000000003f782f */ /* 0x000fda00038c0000 */
.L_x_172:
[----:B------:R-:W-:Y:S04]  /*68a0*/  BSSY B0, `(.L_x_152) ;  /* 0x000006a000007945 */ /* 0x000fe80003800000 */
[----:B------:R-:W-:Y:S05]  /*68b0*/  @!P6 BRA `(.L_x_153) ;  /* 0x0000000400a0e947 */ /* 0x000fea0003800000 */
[----:B------:R-:W-:-:S04]  /*68c0*/  LOP3.LUT R18, R18, 0x2, RZ, 0xfc, !PT ;  /* 0x0000000212127812 */ /* 0x000fc800078efcff */
[----:B------:R-:W-:-:S13]  /*68d0*/  ISETP.NE.AND P0, PT, R18, 0x3, PT ;  /* 0x000000031200780c */ /* 0x000fda0003f05270 */
[----:B------:R-:W-:Y:S05]  /*68e0*/  @!P0 BRA `(.L_x_154) ;  /* 0x0000000000048947 */ /* 0x000fea0003800000 */
[----:B------:R-:W-:Y:S01]  /*68f0*/  BPT.TRAP 0x1 ;  /* 0x000000040000795c */ /* 0x000fe20000300000 */
.L_x_154:
[----:B------:R-:W0:Y:S01]  /*6900*/  S2R R5, SR_CgaCtaId ;  /* 0x0000000000057919 */ /* 0x000e220000008800 */
[----:B------:R-:W-:Y:S02]  /*6910*/  MOV R0, 0x400 ;  /* 0x0000040000007802 */ /* 0x000fe40000000f00 */
[----:B------:R-:W-:Y:S02]  /*6920*/  SHF.L.U32 R2, R3, 0x1f, RZ ;  /* 0x0000001f03027819 */ /* 0x000fe400000006ff */
[----:B0-----:R-:W-:-:S05]  /*6930*/  LEA R5, R5, R0, 0x18 ;  /* 0x0000000005057211 */ /* 0x001fca00078ec0ff */
[----:B------:R-:W-:-:S04]  /*6940*/  VIADD R5, R5, 0x58 ;  /* 0x0000005805057836 */ /* 0x000fc80000000000 */
[C---:B------:R-:W-:Y:S02]  /*6950*/  IMAD R7, R8.reuse, 0x8, R5 ;  /* 0x0000000808077824 */ /* 0x040fe400078e0205 */
[----:B------:R-:W-:Y:S02]  /*6960*/  VIADD R8, R8, 0x1 ;  /* 0x0000000108087836 */ /* 0x000fe40000000000 */
[----:B------:R-:W0:Y:S03]  /*6970*/  SYNCS.PHASECHK.TRANS64.TRYWAIT P0, [R7+URZ], R2 ;  /* 0x00000002070075a7 */ /* 0x000e26000800017f */
[----:B------:R-:W-:-:S04]  /*6980*/  ISETP.NE.AND P1, PT, R8, 0xb, PT ;  /* 0x0000000b0800780c */ /* 0x000fc80003f25270 */
[----:B------:R-:W-:Y:S02]  /*6990*/  SEL R0, RZ, 0x1, P1 ;  /* 0x00000001ff007807 */ /* 0x000fe40000800000 */
[----:B------:R-:W-:Y:S02]  /*69a0*/  SEL R8, R8, RZ, P1 ;  /* 0x000000ff08087207 */ /* 0x000fe40000800000 */
[----:B------:R-:W-:-:S03]  /*69b0*/  LOP3.LUT R9, R3, R0, RZ, 0x3c, !PT ;  /* 0x0000000003097212 */ /* 0x000fc600078e3cff */
[----:B------:R-:W-:Y:S01]  /*69c0*/  IMAD R6, R8, 0x8, R5 ;  /* 0x0000000808067824 */ /* 0x000fe200078e0205 */
[----:B------:R-:W-:Y:S01]  /*69d0*/  SHF.L.U32 R3, R9, 0x1f, RZ ;  /* 0x0000001f09037819 */ /* 0x000fe200000006ff */
[----:B0-----:R-:W-:Y:S06]  /*69e0*/  @!P0 BRA `(.L_x_155) ;  /* 0x0000000400d88947 */ /* 0x001fec0003800000 */
.L_x_173:
[----:B------:R-:W1:Y:S01]  /*69f0*/  SYNCS.PHASECHK.TRANS64.TRYWAIT P0, [R6+URZ], R3 ;  /* 0x00000003060075a7 */ /* 0x000e62000800017f */
[----:B------:R-:W-:-:S05]  /*6a00*/  VIADD R0, R8, 0x1 ;  /* 0x0000000108007836 */ /* 0x000fca0000000000 */
[----:B------:R-:W-:-:S04]  /*6a10*/  ISETP.NE.AND P1, PT, R0, 0xb, PT ;  /* 0x0000000b0000780c */ /* 0x000fc80003f25270 */
[----:B0-----:R-:W-:Y:S02]  /*6a20*/  SEL R2, RZ, 0x1, P1 ;  /* 0x00000001ff027807 */ /* 0x001fe40000800000 */
[----:B------:R-:W-:Y:S02]  /*6a30*/  SEL R0, R0, RZ, P1 ;  /* 0x000000ff00007207 */ /* 0x000fe40000800000 */
[----:B------:R-:W-:-:S03]  /*6a40*/  LOP3.LUT R9, R9, R2, RZ, 0x3c, !PT ;  /* 0x0000000209097212 */ /* 0x000fc600078e3cff */
[----:B------:R-:W-:Y:S01]  /*6a50*/  IMAD R7, R0, 0x8, R5 ;  /* 0x0000000800077824 */ /* 0x000fe200078e0205 */
[----:B------:R-:W-:Y:S01]  /*6a60*/  SHF.L.U32 R4, R9, 0x1f, RZ ;  /* 0x0000001f09047819 */ /* 0x000fe200000006ff */
[----:B-1----:R-:W-:Y:S06]  /*6a70*/  @!P0 BRA `(.L_x_156) ;  /* 0x0000000400c88947 */ /* 0x002fec0003800000 */
.L_x_174:
[----:B------:R-:W1:Y:S01]  /*6a80*/  SYNCS.PHASECHK.TRANS64.TRYWAIT P0, [R7+URZ], R4 ;  /* 0x00000004070075a7 */ /* 0x000e62000800017f */
[----:B------:R-:W-:-:S05]  /*6a90*/  VIADD R0, R0, 0x1 ;  /* 0x0000000100007836 */ /* 0x000fca0000000000 */
[----:B------:R-:W-:-:S04]  /*6aa0*/  ISETP.NE.AND P1, PT, R0, 0xb, PT ;  /* 0x0000000b0000780c */ /* 0x000fc80003f25270 */
[----:B------:R-:W-:Y:S02]  /*6ab0*/  SEL R2, RZ, 0x1, P1 ;  /* 0x00000001ff027807 */ /* 0x000fe40000800000 */
[----:B------:R-:W-:Y:S02]  /*6ac0*/  SEL R0, R0, RZ, P1 ;  /* 0x000000ff00007207 */ /* 0x000fe40000800000 */
[----:B------:R-:W-:-:S03]  /*6ad0*/  LOP3.LUT R9, R9, R2, RZ, 0x3c, !PT ;  /* 0x0000000209097212 */ /* 0x000fc600078e3cff */
[----:B0-----:R-:W-:Y:S01]  /*6ae0*/  IMAD R6, R0, 0x8, R5 ;  /* 0x0000000800067824 */ /* 0x001fe200078e0205 */
[----:B------:R-:W-:Y:S01]  /*6af0*/  SHF.L.U32 R3, R9, 0x1f, RZ ;  /* 0x0000001f09037819 */ /* 0x000fe200000006ff */
[----:B-1----:R-:W-:Y:S06]  /*6b00*/  @!P0 BRA `(.L_x_157) ;  /* 0x0000000400b88947 */ /* 0x002fec0003800000 */
.L_x_175:
        /* <DEDUP_REMOVED lines=9> */
.L_x_176:
        /* <DEDUP_REMOVED lines=9> */
.L_x_177:
        /* <DEDUP_REMOVED lines=9> */
.L_x_178:
        /* <DEDUP_REMOVED lines=9> */
.L_x_179:
        /* <DEDUP_REMOVED lines=9> */
.L_x_180:
        /* <DEDUP_REMOVED lines=9> */
.L_x_181:
[----:B------:R-:W1:Y:S01]  /*6e70*/  SYNCS.PHASECHK.TRANS64.TRYWAIT P0, [R6+URZ], R3 ;  /* 0x00000003060075a7 */ /* 0x000e62000800017f */
[----:B------:R-:W-:-:S05]  /*6e80*/  VIADD R0, R0, 0x1 ;  /* 0x0000000100007836 */ /* 0x000fca0000000000 */
[----:B------:R-:W-:-:S04]  /*6e90*/  ISETP.NE.AND P1, PT, R0, 0xb, PT ;  /* 0x0000000b0000780c */ /* 0x000fc80003f25270 */
[----:B------:R-:W-:Y:S02]  /*6ea0*/  SEL R2, RZ, 0x1, P1 ;  /* 0x00000001ff027807 */ /* 0x000fe40000800000 */
[----:B------:R-:W-:Y:S02]  /*6eb0*/  SEL R0, R0, RZ, P1 ;  /* 0x000000ff00007207 */ /* 0x000fe40000800000 */
[----:B------:R-:W-:Y:S01]  /*6ec0*/  LOP3.LUT R2, R9, R2, RZ, 0x3c, !PT ;  /* 0x0000000209027212 */ /* 0x000fe200078e3cff */
[----:B-1----:R-:W-:Y:S06]  /*6ed0*/  @!P0 BRA `(.L_x_164) ;  /* 0x0000000400508947 */ /* 0x002fec0003800000 */
.L_x_182:
[----:B------:R-:W-:Y:S01]  /*6ee0*/  IMAD R5, R0, 0x8, R5 ;  /* 0x0000000800057824 */ /* 0x000fe200078e0205 */
[----:B------:R-:W-:-:S07]  /*6ef0*/  SHF.L.U32 R0, R2, 0x1f, RZ ;  /* 0x0000001f02007819 */ /* 0x000fce00000006ff */
.L_x_165:
[----:B--2---:R2:W3:Y:S02]  /*6f00*/  SYNCS.PHASECHK.TRANS64.TRYWAIT P0, [R5+URZ], R0 ;  /* 0x00000000050075a7 */ /* 0x0044e4000800017f */
[----:B---3--:R-:W-:Y:S05]  /*6f10*/  @!P0 NANOSLEEP.SYNCS 0x989680 ;  /* 0x009896800000895d */ /* 0x008fea0003900000 */
[----:B------:R-:W3:Y:S02]  /*6f20*/  @!P0 SYNCS.PHASECHK.TRANS64 P0, [R5+URZ], R0 ;  /* 0x00000000050085a7 */ /* 0x000ee4000800007f */
[----:B---3--:R-:W-:Y:S05]  /*6f30*/  @!P0 BRA `(.L_x_165) ;  /* 0xfffffffc00f08947 */ /* 0x008fea000383ffff */
.L_x_153:
[----:B------:R-:W-:Y:S05]  /*6f40*/  BSYNC B0 ;  /* 0x0000000000007941 */ /* 0x000fea0003800000 */
.L_x_152:
[----:B------:R-:W-:Y:S05]  /*6f50*/  EXIT ;  /* 0x000000000000794d */ /* 0x000fea0003800000 */
.L_x_22:
[----:B-1----:R1:W2:Y:S02]  /*6f60*/  SYNCS.PHASECHK.TRANS64.TRYWAIT P1, [R3+URZ], R0 ;  /* 0x00000000030075a7 */ /* 0x0022a4000802017f */
[----:B--2---:R-:W-:Y:S05]  /*6f70*/  @!P1 NANOSLEEP.SYNCS 0x989680 ;  /* 0x009896800000995d */ /* 0x004fea0003900000 */
[----:B------:R-:W2:Y:S02]  /*6f80*/  @!P1 SYNCS.PHASECHK.TRANS64 P1, [R3+URZ], R0 ;  /* 0x00000000030095a7 */ /* 0x000ea4000802007f */
[----:B--2---:R-:W-:Y:S05]  /*6f90*/  @!P1 BRA `(.L_x_22) ;  /* 0xfffffffc00f09947 */ /* 0x004fea000383ffff */
[----:B------:R-:W-:Y:S05]  /*6fa0*/  BRA `(.L_x_21) ;  /* 0xffffffa800307947 */ /* 0x000fea000383ffff */
.L_x_27:
[----:B-1----:R1:W2:Y:S02]  /*6fb0*/  SYNCS.PHASECHK.TRANS64.TRYWAIT P1, [R5+URZ], R4 ;  /* 0x00000004050075a7 */ /* 0x0022a4000802017f */
[----:B--2---:R-:W-:Y:S05]  /*6fc0*/  @!P1 NANOSLEEP.SYNCS 0x989680 ;  /* 0x009896800000995d */ /* 0x004fea0003900000 */
[----:B------:R-:W2:Y:S02]  /*6fd0*/  @!P1 SYNCS.PHASECHK.TRANS64 P1, [R5+URZ], R4 ;  /* 0x00000004050095a7 */ /* 0x000ea4000802007f */
[----:B--2---:R-:W-:Y:S05]  /*6fe0*/  @!P1 BRA `(.L_x_27) ;  /* 0xfffffffc00f09947 */ /* 0x004fea000383ffff */
[----:B------:R-:W-:Y:S05]  /*6ff0*/  BRA `(.L_x_26) ;  /* 0xffffffac00c47947 */ /* 0x000fea000383ffff */
.L_x_140:
[----:B------:R-:W-:Y:S01]  /*7000*/  BSSY B1, `(.L_x_166) ;  /* 0x0000006000017945 */ /* 0x000fe20003800000 */
[----:B------:R-:W-:-:S07]  /*7010*/  IMAD.MOV.U32 R15, RZ, RZ, -0x1 ;  /* 0xffffffffff0f7424 */ /* 0x000fce00078e00ff */
[----:B------:R-:W-:Y:S05]  /*7020*/  WARPSYNC.COLLECTIVE R15, `(.L_x_167) ;  /* 0x000000000f0c7348 */ /* 0x000fea0003c00000 */
[----:B------:R-:W-:Y:S02]  /*7030*/  ELECT P6, UR62, PT ;  /* 0x00000000003e782f */ /* 0x000fe400038c0000 */
[----:B------:R-:W-:Y:S01]  /*7040*/  MOV R14, UR62 ;  /* 0x0000003e000e7c02 */ /* 0x000fe20008000f00 */
[----:B------:R-:W-:Y:S10]  /*7050*/  ENDCOLLECTIVE ;  /* 0x000000000000791b */ /* 0x000ff40003800000 */
.L_x_167:
[----:B------:R-:W-:Y:S05]  /*7060*/  BSYNC B1 ;  /* 0x0000000000017941 */ /* 0x000fea0003800000 */
.L_x_166:
[----:B------:R-:W-:Y:S05]  /*7070*/  BRA `(.L_x_168) ;  /* 0xffffffec00407947 */ /* 0x000fea000383ffff */
.L_x_143:
[----:B-1----:R1:W2:Y:S02]  /*7080*/  SYNCS.PHASECHK.TRANS64.TRYWAIT P0, [R23+URZ+0x58], R14 ;  /* 0x0000580e170075a7 */ /* 0x0022a4000800017f */
[----:B--2---:R-:W-:Y:S05]  /*7090*/  @!P0 NANOSLEEP.SYNCS 0x989680 ;  /* 0x009896800000895d */ /* 0x004fea0003900000 */
[----:B------:R-:W2:Y:S02]  /*70a0*/  @!P0 SYNCS.PHASECHK.TRANS64 P0, [R23+URZ+0x58], R14 ;  /* 0x0000580e170085a7 */ /* 0x000ea4000800007f */
[----:B--2---:R-:W-:Y:S05]  /*70b0*/  @!P0 BRA `(.L_x_143) ;  /* 0xfffffffc00f08947 */ /* 0x004fea000383ffff */
[----:B------:R-:W-:Y:S05]  /*70c0*/  BRA `(.L_x_169) ;  /* 0xffffffec007c7947 */ /* 0x000fea000383ffff */
.L_x_151:
[----:B------:R-:W-:Y:S01]  /*70d0*/  BSSY B0, `(.L_x_170) ;  /* 0x0000006000007945 */ /* 0x000fe20003800000 */
[----:B------:R-:W-:-:S07]  /*70e0*/  IMAD.MOV.U32 R15, RZ, RZ, -0x1 ;  /* 0xffffffffff0f7424 */ /* 0x000fce00078e00ff */
[----:B------:R-:W-:Y:S05]  /*70f0*/  WARPSYNC.COLLECTIVE R15, `(.L_x_171) ;  /* 0x000000000f0c7348 */ /* 0x000fea0003c00000 */
[----:B------:R-:W-:Y:S02]  /*7100*/  ELECT P6, UR62, PT ;  /* 0x00000000003e782f */ /* 0x000fe400038c0000 */
[----:B------:R-:W-:Y:S01]  /*7110*/  MOV R14, UR62 ;  /* 0x0000003e000e7c02 */ /* 0x000fe20008000f00 */
[----:B------:R-:W-:Y:S10]  /*7120*/  ENDCOLLECTIVE ;  /* 0x000000000000791b */ /* 0x000ff40003800000 */
.L_x_171:
[----:B------:R-:W-:Y:S05]  /*7130*/  BSYNC B0 ;  /* 0x0000000000007941 */ /* 0x000fea0003800000 */
.L_x_170:
[----:B------:R-:W-:Y:S05]  /*7140*/  BRA `(.L_x_172) ;  /* 0xfffffff400d47947 */ /* 0x000fea000383ffff */
.L_x_155:
[----:B0-----:R0:W1:Y:S02]  /*7150*/  SYNCS.PHASECHK.TRANS64.TRYWAIT P0, [R7+URZ], R2 ;  /* 0x00000002070075a7 */ /* 0x001064000800017f */
[----:B-1----:R-:W-:Y:S05]  /*7160*/  @!P0 NANOSLEEP.SYNCS 0x989680 ;  /* 0x009896800000895d */ /* 0x002fea0003900000 */
[----:B------:R-:W1:Y:S02]  /*7170*/  @!P0 SYNCS.PHASECHK.TRANS64 P0, [R7+URZ], R2 ;  /* 0x00000002070085a7 */ /* 0x000e64000800007f */
[----:B-1----:R-:W-:Y:S05]  /*7180*/  @!P0 BRA `(.L_x_155) ;  /* 0xfffffffc00f08947 */ /* 0x002fea000383ffff */
[----:B------:R-:W-:Y:S05]  /*7190*/  BRA `(.L_x_173) ;  /* 0xfffffff800147947 */ /* 0x000fea000383ffff */
.L_x_156:
[----:B0-----:R0:W1:Y:S02]  /*71a0*/  SYNCS.PHASECHK.TRANS64.TRYWAIT P0, [R6+URZ], R3 ;  /* 0x00000003060075a7 */ /* 0x001064000800017f */
[----:B-1----:R-:W-:Y:S05]  /*71b0*/  @!P0 NANOSLEEP.SYNCS 0x989680 ;  /* 0x009896800000895d */ /* 0x002fea0003900000 */
[----:B------:R-:W1:Y:S02]  /*71c0*/  @!P0 SYNCS.PHASECHK.TRANS64 P0, [R6+URZ], R3 ;  /* 0x00000003060085a7 */ /* 0x000e64000800007f */
[----:B-1----:R-:W-:Y:S05]  /*71d0*/  @!P0 BRA `(.L_x_156) ;  /* 0xfffffffc00f08947 */ /* 0x002fea000383ffff */
[----:B------:R-:W-:Y:S05]  /*71e0*/  BRA `(.L_x_174) ;  /* 0xfffffff800247947 */ /* 0x000fea000383ffff */
.L_x_157:
[----:B0-----:R0:W1:Y:S02]  /*71f0*/  SYNCS.PHASECHK.TRANS64.TRYWAIT P0, [R7+URZ], R4 ;  /* 0x00000004070075a7 */ /* 0x001064000800017f */
[----:B-1----:R-:W-:Y:S05]  /*7200*/  @!P0 NANOSLEEP.SYNCS 0x989680 ;  /* 0x009896800000895d */ /* 0x002fea0003900000 */
[----:B------:R-:W1:Y:S02]  /*7210*/  @!P0 SYNCS.PHASECHK.TRANS64 P0, [R7+URZ], R4 ;  /* 0x00000004070085a7 */ /* 0x000e64000800007f */
[----:B-1----:R-:W-:Y:S05]  /*7220*/  @!P0 BRA `(.L_x_157) ;  /* 0xfffffffc00f08947 */ /* 0x002fea000383ffff */
[----:B------:R-:W-:Y:S05]  /*7230*/  BRA `(.L_x_175) ;  /* 0xfffffff800347947 */ /* 0x000fea000383ffff */
.L_x_158:
[----:B0-----:R0:W1:Y:S02]  /*7240*/  SYNCS.PHASECHK.TRANS64.TRYWAIT P0, [R6+URZ], R3 ;  /* 0x00000003060075a7 */ /* 0x001064000800017f */
[----:B-1----:R-:W-:Y:S05]  /*7250*/  @!P0 NANOSLEEP.SYNCS 0x989680 ;  /* 0x009896800000895d */ /* 0x002fea0003900000 */
[----:B------:R-:W1:Y:S02]  /*7260*/  @!P0 SYNCS.PHASECHK.TRANS64 P0, [R6+URZ], R3 ;  /* 0x00000003060085a7 */ /* 0x000e64000800007f */
[----:B-1----:R-:W-:Y:S05]  /*7270*/  @!P0 BRA `(.L_x_158) ;  /* 0xfffffffc00f08947 */ /* 0x002fea000383ffff */
[----:B------:R-:W-:Y:S05]  /*7280*/  BRA `(.L_x_176) ;  /* 0xfffffff800447947 */ /* 0x000fea000383ffff */
.L_x_159:
[----:B0-----:R0:W1:Y:S02]  /*7290*/  SYNCS.PHASECHK.TRANS64.TRYWAIT P0, [R7+URZ], R4 ;  /* 0x00000004070075a7 */ /* 0x001064000800017f */
[----:B-1----:R-:W-:Y:S05]  /*72a0*/  @!P0 NANOSLEEP.SYNCS 0x989680 ;  /* 0x009896800000895d */ /* 0x002fea0003900000 */
[----:B------:R-:W1:Y:S02]  /*72b0*/  @!P0 SYNCS.PHASECHK.TRANS64 P0, [R7+URZ], R4 ;  /* 0x00000004070085a7 */ /* 0x000e64000800007f */
[----:B-1----:R-:W-:Y:S05]  /*72c0*/  @!P0 BRA `(.L_x_159) ;  /* 0xfffffffc00f08947 */ /* 0x002fea000383ffff */
[----:B------:R-:W-:Y:S05]  /*72d0*/  BRA `(.L_x_177) ;  /* 0xfffffff800547947 */ /* 0x000fea000383ffff */
.L_x_160:
[----:B0-----:R0:W1:Y:S02]  /*72e0*/  SYNCS.PHASECHK.TRANS64.TRYWAIT P0, [R6+URZ], R3 ;  /* 0x00000003060075a7 */ /* 0x001064000800017f */
[----:B-1----:R-:W-:Y:S05]  /*72f0*/  @!P0 NANOSLEEP.SYNCS 0x989680 ;  /* 0x009896800000895d */ /* 0x002fea0003900000 */
[----:B------:R-:W1:Y:S02]  /*7300*/  @!P0 SYNCS.PHASECHK.TRANS64 P0, [R6+URZ], R3 ;  /* 0x00000003060085a7 */ /* 0x000e64000800007f */
[----:B-1----:R-:W-:Y:S05]  /*7310*/  @!P0 BRA `(.L_x_160) ;  /* 0xfffffffc00f08947 */ /* 0x002fea000383ffff */
[----:B------:R-:W-:Y:S05]  /*7320*/  BRA `(.L_x_178) ;  /* 0xfffffff800647947 */ /* 0x000fea000383ffff */
.L_x_161:
[----:B0-----:R0:W1:Y:S02]  /*7330*/  SYNCS.PHASECHK.TRANS64.TRYWAIT P0, [R7+URZ], R4 ;  /* 0x00000004070075a7 */ /* 0x001064000800017f */
[----:B-1----:R-:W-:Y:S05]  /*7340*/  @!P0 NANOSLEEP.SYNCS 0x989680 ;  /* 0x009896800000895d */ /* 0x002fea0003900000 */
[----:B------:R-:W1:Y:S02]  /*7350*/  @!P0 SYNCS.PHASECHK.TRANS64 P0, [R7+URZ], R4 ;  /* 0x00000004070085a7 */ /* 0x000e64000800007f */
[----:B-1----:R-:W-:Y:S05]  /*7360*/  @!P0 BRA `(.L_x_161) ;  /* 0xfffffffc00f08947 */ /* 0x002fea000383ffff */
[----:B------:R-:W-:Y:S05]  /*7370*/  BRA `(.L_x_179) ;  /* 0xfffffff800747947 */ /* 0x000fea000383ffff */
.L_x_162:
[----:B0-----:R0:W1:Y:S02]  /*7380*/  SYNCS.PHASECHK.TRANS64.TRYWAIT P0, [R6+URZ], R3 ;  /* 0x00000003060075a7 */ /* 0x001064000800017f */
[----:B-1----:R-:W-:Y:S05]  /*7390*/  @!P0 NANOSLEEP.SYNCS 0x989680 ;  /* 0x009896800000895d */ /* 0x002fea0003900000 */
[----:B------:R-:W1:Y:S02]  /*73a0*/  @!P0 SYNCS.PHASECHK.TRANS64 P0, [R6+URZ], R3 ;  /* 0x00000003060085a7 */ /* 0x000e64000800007f */
[----:B-1----:R-:W-:Y:S05]  /*73b0*/  @!P0 BRA `(.L_x_162) ;  /* 0xfffffffc00f08947 */ /* 0x002fea000383ffff */
[----:B------:R-:W-:Y:S05]  /*73c0*/  BRA `(.L_x_180) ;  /* 0xfffffff800847947 */ /* 0x000fea000383ffff */
.L_x_163:
[----:B0-----:R0:W1:Y:S02]  /*73d0*/  SYNCS.PHASECHK.TRANS64.TRYWAIT P0, [R7+URZ], R4 ;  /* 0x00000004070075a7 */ /* 0x001064000800017f */
[----:B-1----:R-:W-:Y:S05]  /*73e0*/  @!P0 NANOSLEEP.SYNCS 0x989680 ;  /* 0x009896800000895d */ /* 0x002fea0003900000 */
[----:B------:R-:W1:Y:S02]  /*73f0*/  @!P0 SYNCS.PHASECHK.TRANS64 P0, [R7+URZ], R4 ;  /* 0x00000004070085a7 */ /* 0x000e64000800007f */
[----:B-1----:R-:W-:Y:S05]  /*7400*/  @!P0 BRA `(.L_x_163) ;  /* 0xfffffffc00f08947 */ /* 0x002fea000383ffff */
[----:B------:R-:W-:Y:S05]  /*7410*/  BRA `(.L_x_181) ;  /* 0xfffffff800947947 */ /* 0x000fea000383ffff */
.L_x_164:
[----:B-1----:R1:W2:Y:S02]  /*7420*/  SYNCS.PHASECHK.TRANS64.TRYWAIT P0, [R6+URZ], R3 ;  /* 0x00000003060075a7 */ /* 0x0022a4000800017f */
[----:B--2---:R-:W-:Y:S05]  /*7430*/  @!P0 NANOSLEEP.SYNCS 0x989680 ;  /* 0x009896800000895d */ /* 0x004fea0003900000 */
[----:B------:R-:W2:Y:S02]  /*7440*/  @!P0 SYNCS.PHASECHK.TRANS64 P0, [R6+URZ], R3 ;  /* 0x00000003060085a7 */ /* 0x000ea4000800007f */
[----:B--2---:R-:W-:Y:S05]  /*7450*/  @!P0 BRA `(.L_x_164) ;  /* 0xfffffffc00f08947 */ /* 0x004fea000383ffff */
[----:B------:R-:W-:Y:S05]  /*7460*/  BRA `(.L_x_182) ;  /* 0xfffffff8009c7947 */ /* 0x000fea000383ffff */
.L_x_183:
[----:B------:R-:W-:-:S00]  /*7470*/  BRA `(.L_x_183) ;  /* 0xfffffffc00fc7947 */ /* 0x000fc0000383ffff */
[----:B------:R-:W-:-:S00]  /*7480*/  NOP ;  /* 0x0000000000007918 */ /* 0x000fc00000000000 */
[----:B------:R-:W-:-:S00]  /*7490*/  NOP ;  /* 0x0000000000007918 */ /* 0x000fc00000000000 */
[----:B------:R-:W-:-:S00]  /*74a0*/  NOP ;  /* 0x0000000000007918 */ /* 0x000fc00000000000 */
[----:B------:R-:W-:-:S00]  /*74b0*/  NOP ;  /* 0x0000000000007918 */ /* 0x000fc00000000000 */
[----:B------:R-:W-:-:S00]  /*74c0*/  NOP ;  /* 0x0000000000007918 */ /* 0x000fc00000000000 */
[----:B------:R-:W-:-:S00]  /*74d0*/  NOP ;  /* 0x0000000000007918 */ /* 0x000fc00000000000 */
[----:B------:R-:W-:-:S00]  /*74e0*/  NOP ;  /* 0x0000000000007918 */ /* 0x000fc00000000000 */
[----:B------:R-:W-:-:S00]  /*74f0*/  NOP ;  /* 0x0000000000007918 */ /* 0x000fc00000000000 */
.L_x_184:


//--------------------- .nv.global.init           --------------------------
	.section	.nv.global.init,"aw",@progbits
.nv.global.init:
	.type		$str$22,@object
	.size		$str$22,($str$23 - $str$22)
$str$22:
        /*0000*/ 	.byte	0x6b, 0x5f, 0x74, 0x69, 0x6c, 0x65, 0x5f, 0x63, 0x6f, 0x75, 0x6e, 0x74, 0x20, 0x3e, 0x3d, 0x20
        /*0010*/ 	.byte	0x31, 0x00
	.type		$str$23,@object
	.size		$str$23,(__unnamed_1 - $str$23)
$str$23:
        /*0012*/ 	.byte	0x2f, 0x74, 0x6d, 0x70, 0x2f, 0x63, 0x75, 0x74, 0x6c, 0x61, 0x73, 0x73, 0x5f, 0x73, 0x77, 0x65
        /*0022*/ 	.byte	0x65, 0x70, 0x5f, 0x73, 0x72, 0x63, 0x2f, 0x69, 0x6e, 0x63, 0x6c, 0x75, 0x64, 0x65, 0x2f, 0x63
        /*0032*/ 	.byte	0x75, 0x74, 0x6c, 0x61, 0x73, 0x73, 0x2f, 0x67, 0x65, 0x6d, 0x6d, 0x2f, 0x63, 0x6f, 0x6c, 0x6c
        /*0042*/ 	.byte	0x65, 0x63, 0x74, 0x69, 0x76, 0x65, 0x2f, 0x73, 0x6d, 0x39, 0x30, 0x5f, 0x6d, 0x6d, 0x61, 0x5f
        /*0052*/ 	.byte	0x74, 0x6d, 0x61, 0x5f, 0x67, 0x6d, 0x6d, 0x61, 0x5f, 0x73, 0x73, 0x5f, 0x77, 0x61, 0x72, 0x70
        /*0062*/ 	.byte	0x73, 0x70, 0x65, 0x63, 0x69, 0x61, 0x6c, 0x69, 0x7a, 0x65, 0x64, 0x2e, 0x68, 0x70, 0x70, 0x00
	.type		__unnamed_1,@object
	.size		__unnamed_1,(.L_0 - __unnamed_1)
__unnamed_1:
        /*0072*/ 	.byte	0x76, 0x6f, 0x69, 0x64, 0x20, 0x63, 0x75, 0x74, 0x6c, 0x61, 0x73, 0x73, 0x3a, 0x3a, 0x67, 0x65
        /* <DEDUP_REMOVED lines=172> */
        /*0b42*/ 	.byte	0x65, 0x6e, 0x74, 0x69, 0x74, 0x79, 0x5d, 0x00
.L_0:


//--------------------- .nv.shared._ZN7cutlass13device_kernelINS_4gemm6kernel13GemmUniversalIN4cute5tupleIJiiiiEEENS1_10collective13CollectiveMmaINS1_34MainloopSm90TmaGmmaWarpSpecializedILi11ENS5_IJNS4_1CILi2EEENSA_ILi1EEESC_EEENS1_35KernelTmaWarpSpecializedCooperativeEEENS5_IJNSA_ILi256EEENSA_ILi48EEENSA_ILi64EEEEEEaNS5_IJlSC_lEEEaSK_NS4_8TiledMMAINS4_8MMA_AtomIJNS4_4SM904GMMA26MMA_64x16x32_S32S8S8_SS_TNEEEENS4_6LayoutISD_NS5_IJSC_NSA_ILi0EEESS_EEEEENS5_IJNS4_10UnderscoreESV_SV_EEEEENS4_13SM90_TMA_LOADENS4_14ComposedLayoutINS4_7SwizzleILi2ELi4ELi3EEENS4_18smem_ptr_flag_bitsILi8EEENSR_INS5_IJNSA_ILi8EEESI_EEENS5_IJSI_SC_EEEEEEEvNS4_8identityENS4_23SM90_TMA_LOAD_MULTICASTES18_vS19_EENS_8epilogue10collective6detail29Sm90TmaWarpSpecializedAdapterINS1D_15DefaultEpilogueIaSK_SK_NS1C_6thread17LinearCombinationIaLi1EiiLNS1H_9ScaleType4KindE0ELNS_15FloatRoundStyleE2EaEENS1_15EpilogueDefaultEEEEEvvEEEEvNT_6ParamsE --------------------------
	.section	.nv.shared._ZN7cutlass13device_kernelINS_4gemm6kernel13GemmUniversalIN4cute5tupleIJiiiiEEENS1_10collective13CollectiveMmaINS1_34MainloopSm90TmaGmmaWarpSpecializedILi11ENS5_IJNS4_1CILi2EEENSA_ILi1EEESC_EEENS1_35KernelTmaWarpSpecializedCooperativeEEENS5_IJNSA_ILi256EEENSA_ILi48EEENSA_ILi64EEEEEEaNS5_IJlSC_lEEEaSK_NS4_8TiledMMAINS4_8MMA_AtomIJNS4_4SM904GMMA26MMA_64x16x32_S32S8S8_SS_TNEEEENS4_6LayoutISD_NS5_IJSC_NSA_ILi0EEESS_EEEEENS5_IJNS4_10UnderscoreESV_SV_EEEEENS4_13SM90_TMA_LOADENS4_14ComposedLayoutINS4_7SwizzleILi2ELi4ELi3EEENS4_18smem_ptr_flag_bitsILi8EEENSR_INS5_IJNSA_ILi8EEESI_EEENS5_IJSI_SC_EEEEEEEvNS4_8identityENS4_23SM90_TMA_LOAD_MULTICASTES18_vS19_EENS_8epilogue10collective6detail29Sm90TmaWarpSpecializedAdapterINS1D_15DefaultEpilogueIaSK_SK_NS1C_6thread17LinearCombinationIaLi1EiiLNS1H_9ScaleType4KindE0ELNS_15FloatRoundStyleE2EaEENS1_15EpilogueDefaultEEEEEvvEEEEvNT_6ParamsE,"aw",@nobits
	.sectionflags	@""
	.align	16
	.zero		1024


//--------------------- .nv.shared.reserved.0     --------------------------
	.section	.nv.shared.reserved.0,"aw",@nobits
	.weak		__nv_reservedSMEM_offset_0_alias
	.size		__nv_reservedSMEM_offset_0_alias, 0, 0
	.other		__nv_reservedSMEM_offset_0_alias,@"STO_CUDA_RESERVED_SHARED STV_DEFAULT"
__nv_reservedSMEM_offset_0_alias:
	.zero		0


//--------------------- .nv.global                --------------------------
	.section	.nv.global,"aw",@nobits
.nv.global:
	.type		_ZN39_INTERNAL_4f88d4bc_4_k_cu_81e36842_89084cute1_E,@object
	.size		_ZN39_INTERNAL_4f88d4bc_4_k_cu_81e36842_89084cute1_E,(_ZN39_INTERNAL_4f88d4bc_4_k_cu_81e36842_89084cuda3std3__45__cpo6cbeginE - _ZN39_INTERNAL_4f88d4bc_4_k_cu_81e36842_89084cute1_E)
_ZN39_INTERNAL_4f88d4bc_4_k_cu_81e36842_89084cute1_E:
	.zero		1
	.type		_ZN39_INTERNAL_4f88d4bc_4_k_cu_81e36842_89084cuda3std3__45__cpo6cbeginE,@object
	.size		_ZN39_INTERNAL_4f88d4bc_4_k_cu_81e36842_89084cuda3std3__45__cpo6cbeginE,(_ZN39_INTERNAL_4f88d4bc_4_k_cu_81e36842_89084cuda3std3__48in_placeE - _ZN39_INTERNAL_4f88d4bc_4_k_cu_81e36842_89084cuda3std3__45__cpo6cbeginE)
_ZN39_INTERNAL_4f88d4bc_4_k_cu_81e36842_89084cuda3std3__45__cpo6cbeginE:
	.zero		1
	.type		_ZN39_INTERNAL_4f88d4bc_4_k_cu_81e36842_89084cuda3std3__48in_placeE,@object
	.size		_ZN39_INTERNAL_4f88d4bc_4_k_cu_81e36842_89084cuda3std3__48in_placeE,(_ZN39_INTERNAL_4f88d4bc_4_k_cu_81e36842_89084cuda3std6ranges3__45__cpo9iter_moveE - _ZN39_INTERNAL_4f88d4bc_4_k_cu_81e36842_89084cuda3std3__48in_placeE)
_ZN39_INTERNAL_4f88d4bc_4_k_cu_81e36842_89084cuda3std3__48in_placeE:
	.zero		1
	.type		_ZN39_INTERNAL_4f88d4bc_4_k_cu_81e36842_89084cuda3std6ranges3__45__cpo9iter_moveE,@object
	.size		_ZN39_INTERNAL_4f88d4bc_4_k_cu_81e36842_89084cuda3std6ranges3__45__cpo9iter_moveE,(_ZN39_INTERNAL_4f88d4bc_4_k_cu_81e36842_89084cuda3std3__45__cpo5beginE - _ZN39_INTERNAL_4f88d4bc_4_k_cu_81e36842_89084cuda3std6ranges3__45__cpo9iter_moveE)
_ZN39_INTERNAL_4f88d4bc_4_k_cu_81e36842_89084cuda3std6ranges3__45__cpo9iter_moveE:
	.zero		1
	.type		_ZN39_INTERNAL_4f88d4bc_4_k_cu_81e36842_89084cuda3std3__45__cpo5beginE,@object
	.size		_ZN39_INTERNAL_4f88d4bc_4_k_cu_81e36842_89084cuda3std3__45__cpo5beginE,(_ZN39_INTERNAL_4f88d4bc_4_k_cu_81e36842_89084cuda3std3__441_GLOBAL__N__4f88d4bc_4_k_cu_81e36842_89086ignoreE - _ZN39_INTERNAL_4f88d4bc_4_k_cu_81e36842_89084cuda3std3__45__cpo5beginE)
_ZN39_INTERNAL_4f88d4bc_4_k_cu_81e36842_89084cuda3std3__45__cpo5beginE:
	.zero		1
	.type		_ZN39_INTERNAL_4f88d4bc_4_k_cu_81e36842_89084cuda3std3__441_GLOBAL__N__4f88d4bc_4_k_cu_81e36842_89086ignoreE,@object
	.size		_ZN39_INTERNAL_4f88d4bc_4_k_cu_81e36842_89084cuda3std3__441_GLOBAL__N__4f88d4bc_4_k_cu_81e36842_89086ignoreE,(_ZN39_INTERNAL_4f88d4bc_4_k_cu_81e36842_89084cute7productE - _ZN39_INTERNAL_4f88d4bc_4_k_cu_81e36842_89084cuda3std3__441_GLOBAL__N__4f88d4bc_4_k_cu_81e36842_89086ignoreE)
_ZN39_INTERNAL_4f88d4bc_4_k_cu_81e36842_89084cuda3std3__441_GLOBAL__N__4f88d4bc_4_k_cu_81e36842_89086ignoreE:
	.zero		1
	.type		_ZN39_INTERNAL_4f88d4bc_4_k_cu_81e36842_89084cute7productE,@object
	.size		_ZN39_INTERNAL_4f88d4bc_4_k_cu_81e36842_89084cute7productE,(_ZN39_INTERNAL_4f88d4bc_4_k_cu_81e36842_89084cuda3std3__45__cpo3endE - _ZN39_INTERNAL_4f88d4bc_4_k_cu_81e36842_89084cute7productE)
_ZN39_INTERNAL_4f88d4bc_4_k_cu_81e36842_89084cute7productE:
	.zero		1
	.type		_ZN39_INTERNAL_4f88d4bc_4_k_cu_81e36842_89084cuda3std3__45__cpo3endE,@object
	.size		_ZN39_INTERNAL_4f88d4bc_4_k_cu_81e36842_89084cuda3std3__45__cpo3endE,(_ZN39_INTERNAL_4f88d4bc_4_k_cu_81e36842_89084cuda3std3__419piecewise_constructE - _ZN39_INTERNAL_4f88d4bc_4_k_cu_81e36842_89084cuda3std3__45__cpo3endE)
_ZN39_INTERNAL_4f88d4bc_4_k_cu_81e36842_89084cuda3std3__45__cpo3endE:
	.zero		1
	.type		_ZN39_INTERNAL_4f88d4bc_4_k_cu_81e36842_89084cuda3std3__419piecewise_constructE,@object
	.size		_ZN39_INTERNAL_4f88d4bc_4_k_cu_81e36842_89084cuda3std3__419piecewise_constructE,(_ZN39_INTERNAL_4f88d4bc_4_k_cu_81e36842_89084cuda3std3__45__cpo4cendE - _ZN39_INTERNAL_4f88d4bc_4_k_cu_81e36842_89084cuda3std3__419piecewise_constructE)
_ZN39_INTERNAL_4f88d4bc_4_k_cu_81e36842_89084cuda3std3__419piecewise_constructE:
	.zero		1
	.type		_ZN39_INTERNAL_4f88d4bc_4_k_cu_81e36842_89084cuda3std3__45__cpo4cendE,@object
	.size		_ZN39_INTERNAL_4f88d4bc_4_k_cu_81e36842_89084cuda3std3__45__cpo4cendE,(_ZN39_INTERNAL_4f88d4bc_4_k_cu_81e36842_89084cuda3std6ranges3__45__cpo4swapE - _ZN39_INTERNAL_4f88d4bc_4_k_cu_81e36842_89084cuda3std3__45__cpo4cendE)
_ZN39_INTERNAL_4f88d4bc_4_k_cu_81e36842_89084cuda3std3__45__cpo4cendE:
	.zero		1
	.type		_ZN39_INTERNAL_4f88d4bc_4_k_cu_81e36842_89084cuda3std6ranges3__45__cpo4swapE,@object
	.size		_ZN39_INTERNAL_4f88d4bc_4_k_cu_81e36842_89084cuda3std6ranges3__45__cpo4swapE,(.L_8 - _ZN39_INTERNAL_4f88d4bc_4_k_cu_81e36842_89084cuda3std6ranges3__45__cpo4swapE)
_ZN39_INTERNAL_4f88d4bc_4_k_cu_81e36842_89084cuda3std6ranges3__45__cpo4swapE:
	.zero		1
.L_8:


//--------------------- .nv.constant0._ZN7cutlass13device_kernelINS_4gemm6kernel13GemmUniversalIN4cute5tupleIJiiiiEEENS1_10collective13CollectiveMmaINS1_34MainloopSm90TmaGmmaWarpSpecializedILi11ENS5_IJNS4_1CILi2EEENSA_ILi1EEESC_EEENS1_35KernelTmaWarpSpecializedCooperativeEEENS5_IJNSA_ILi256EEENSA_ILi48EEENSA_ILi64EEEEEEaNS5_IJlSC_lEEEaSK_NS4_8TiledMMAINS4_8MMA_AtomIJNS4_4SM904GMMA26MMA_64x16x32_S32S8S8_SS_TNEEEENS4_6LayoutISD_NS5_IJSC_NSA_ILi0EEESS_EEEEENS5_IJNS4_10UnderscoreESV_SV_EEEEENS4_13SM90_TMA_LOADENS4_14ComposedLayoutINS4_7SwizzleILi2ELi4ELi3EEENS4_18smem_ptr_flag_bitsILi8EEENSR_INS5_IJNSA_ILi8EEESI_EEENS5_IJSI_SC_EEEEEEEvNS4_8identityENS4_23SM90_TMA_LOAD_MULTICASTES18_vS19_EENS_8epilogue10collective6detail29Sm90TmaWarpSpecializedAdapterINS1D_15DefaultEpilogueIaSK_SK_NS1C_6thread17LinearCombinationIaLi1EiiLNS1H_9ScaleType4KindE0ELNS_15FloatRoundStyleE2EaEENS1_15EpilogueDefaultEEEEEvvEEEEvNT_6ParamsE --------------------------
	.section	.nv.constant0._ZN7cutlass13device_kernelINS_4gemm6kernel13GemmUniversalIN4cute5tupleIJiiiiEEENS1_10collective13CollectiveMmaINS1_34MainloopSm90TmaGmmaWarpSpecializedILi11ENS5_IJNS4_1CILi2EEENSA_ILi1EEESC_EEENS1_35KernelTmaWarpSpecializedCooperativeEEENS5_IJNSA_ILi256EEENSA_ILi48EEENSA_ILi64EEEEEEaNS5_IJlSC_lEEEaSK_NS4_8TiledMMAINS4_8MMA_AtomIJNS4_4SM904GMMA26MMA_64x16x32_S32S8S8_SS_TNEEEENS4_6LayoutISD_NS5_IJSC_NSA_ILi0EEESS_EEEEENS5_IJNS4_10UnderscoreESV_SV_EEEEENS4_13SM90_TMA_LOADENS4_14ComposedLayoutINS4_7SwizzleILi2ELi4ELi3EEENS4_18smem_ptr_flag_bitsILi8EEENSR_INS5_IJNSA_ILi8EEESI_EEENS5_IJSI_SC_EEEEEEEvNS4_8identityENS4_23SM90_TMA_LOAD_MULTICASTES18_vS19_EENS_8epilogue10collective6detail29Sm90TmaWarpSpecializedAdapterINS1D_15DefaultEpilogueIaSK_SK_NS1C_6thread17LinearCombinationIaLi1EiiLNS1H_9ScaleType4KindE0ELNS_15FloatRoundStyleE2EaEENS1_15EpilogueDefaultEEEEEvvEEEEvNT_6ParamsE,"a",@progbits
	.sectionflags	@""
	.align	4
.nv.constant0._ZN7cutlass13device_kernelINS_4gemm6kernel13GemmUniversalIN4cute5tupleIJiiiiEEENS1_10collective13CollectiveMmaINS1_34MainloopSm90TmaGmmaWarpSpecializedILi11ENS5_IJNS4_1CILi2EEENSA_ILi1EEESC_EEENS1_35KernelTmaWarpSpecializedCooperativeEEENS5_IJNSA_ILi256EEENSA_ILi48EEENSA_ILi64EEEEEEaNS5_IJlSC_lEEEaSK_NS4_8TiledMMAINS4_8MMA_AtomIJNS4_4SM904GMMA26MMA_64x16x32_S32S8S8_SS_TNEEEENS4_6LayoutISD_NS5_IJSC_NSA_ILi0EEESS_EEEEENS5_IJNS4_10UnderscoreESV_SV_EEEEENS4_13SM90_TMA_LOADENS4_14ComposedLayoutINS4_7SwizzleILi2ELi4ELi3EEENS4_18smem_ptr_flag_bitsILi8EEENSR_INS5_IJNSA_ILi8EEESI_EEENS5_IJSI_SC_EEEEEEEvNS4_8identityENS4_23SM90_TMA_LOAD_MULTICASTES18_vS19_EENS_8epilogue10collective6detail29Sm90TmaWarpSpecializedAdapterINS1D_15DefaultEpilogueIaSK_SK_NS1C_6thread17LinearCombinationIaLi1EiiLNS1H_9ScaleType4KindE0ELNS_15FloatRoundStyleE2EaEENS1_15EpilogueDefaultEEEEEvvEEEEvNT_6ParamsE:
	.zero		1664


//--------------------- SYMBOLS --------------------------

	.type		.nv.reservedSmem.offset0,@object
	.size		.nv.reservedSmem.offset0,0x4
	.type		__assertfail,@function
